//
// Generated by NVIDIA NVVM Compiler
//
// Compiler Build ID: CL-36424714
// Cuda compilation tools, release 13.0, V13.0.88
// Based on NVVM 20.0.0
//

.version 9.0
.target sm_100
.address_size 64

	// .globl	_Z14gpu_prefix_sumPf
// _ZZ14gpu_prefix_sumPfE4temp has been demoted
// _ZZ15cuda_prefix_sumPfE4temp has been demoted
// _ZZ24evaluate_showdown_kernelPflPlPsS1_S1_iS_E12sorted_range has been demoted
// _ZZ24evaluate_showdown_kernelPflPlPsS1_S1_iS_E11sorted_eval has been demoted

.visible .entry _Z14gpu_prefix_sumPf(
	.param .u64 .ptr .align 1 _Z14gpu_prefix_sumPf_param_0
)
{
	.reg .pred 	%p<29>;
	.reg .b32 	%r<22>;
	.reg .b32 	%f<108>;
	.reg .b64 	%rd<5>;
	// demoted variable
	.shared .align 4 .b8 _ZZ14gpu_prefix_sumPfE4temp[512];
	ld.param.u64 	%rd2, [_Z14gpu_prefix_sumPf_param_0];
	cvta.to.global.u64 	%rd3, %rd2;
	mov.u32 	%r12, %ctaid.x;
	mov.u32 	%r13, %ntid.x;
	mov.u32 	%r14, %tid.x;
	mad.lo.s32 	%r1, %r12, %r13, %r14;
	mul.lo.s32 	%r15, %r1, 11;
	shl.b32 	%r16, %r1, 2;
	mov.u32 	%r17, _ZZ14gpu_prefix_sumPfE4temp;
	add.s32 	%r2, %r17, %r16;
	setp.gt.s32 	%p1, %r1, 120;
	mul.wide.s32 	%rd4, %r15, 4;
	add.s64 	%rd1, %rd3, %rd4;
	@%p1 bra 	$L__BB0_2;
	ld.global.f32 	%f22, [%rd1];
	ld.shared.f32 	%f23, [%r2];
	add.f32 	%f24, %f22, %f23;
	st.shared.f32 	[%r2], %f24;
	ld.global.f32 	%f25, [%rd1+4];
	add.f32 	%f26, %f25, %f24;
	st.shared.f32 	[%r2], %f26;
	ld.global.f32 	%f27, [%rd1+8];
	add.f32 	%f28, %f27, %f26;
	st.shared.f32 	[%r2], %f28;
	ld.global.f32 	%f29, [%rd1+12];
	add.f32 	%f30, %f29, %f28;
	st.shared.f32 	[%r2], %f30;
	ld.global.f32 	%f31, [%rd1+16];
	add.f32 	%f32, %f31, %f30;
	st.shared.f32 	[%r2], %f32;
	ld.global.f32 	%f33, [%rd1+20];
	add.f32 	%f34, %f33, %f32;
	st.shared.f32 	[%r2], %f34;
$L__BB0_2:
	setp.gt.s32 	%p2, %r1, 119;
	@%p2 bra 	$L__BB0_4;
	ld.global.f32 	%f35, [%rd1+24];
	ld.shared.f32 	%f36, [%r2];
	add.f32 	%f37, %f35, %f36;
	st.shared.f32 	[%r2], %f37;
	ld.global.f32 	%f38, [%rd1+28];
	add.f32 	%f39, %f38, %f37;
	st.shared.f32 	[%r2], %f39;
	ld.global.f32 	%f40, [%rd1+32];
	add.f32 	%f41, %f40, %f39;
	st.shared.f32 	[%r2], %f41;
	ld.global.f32 	%f42, [%rd1+36];
	add.f32 	%f43, %f42, %f41;
	st.shared.f32 	[%r2], %f43;
	ld.global.f32 	%f44, [%rd1+40];
	add.f32 	%f45, %f44, %f43;
	st.shared.f32 	[%r2], %f45;
$L__BB0_4:
	bar.sync 	0;
	shl.b32 	%r18, %r1, 1;
	or.b32  	%r3, %r18, 1;
	bar.sync 	0;
	setp.gt.s32 	%p3, %r1, 63;
	add.s32 	%r4, %r2, %r16;
	@%p3 bra 	$L__BB0_6;
	ld.shared.f32 	%f46, [%r4];
	ld.shared.f32 	%f47, [%r4+4];
	add.f32 	%f48, %f46, %f47;
	st.shared.f32 	[%r4+4], %f48;
$L__BB0_6:
	bar.sync 	0;
	setp.gt.s32 	%p4, %r1, 31;
	shl.b32 	%r5, %r3, 3;
	add.s32 	%r6, %r17, %r5;
	@%p4 bra 	$L__BB0_8;
	ld.shared.f32 	%f49, [%r6+-4];
	ld.shared.f32 	%f50, [%r6+4];
	add.f32 	%f51, %f49, %f50;
	st.shared.f32 	[%r6+4], %f51;
$L__BB0_8:
	bar.sync 	0;
	setp.gt.s32 	%p5, %r1, 15;
	add.s32 	%r7, %r6, %r5;
	@%p5 bra 	$L__BB0_10;
	ld.shared.f32 	%f52, [%r7+-4];
	ld.shared.f32 	%f53, [%r7+12];
	add.f32 	%f54, %f52, %f53;
	st.shared.f32 	[%r7+12], %f54;
$L__BB0_10:
	bar.sync 	0;
	setp.gt.s32 	%p6, %r1, 7;
	mad.lo.s32 	%r8, %r3, 24, %r6;
	@%p6 bra 	$L__BB0_12;
	ld.shared.f32 	%f55, [%r8+-4];
	ld.shared.f32 	%f56, [%r8+28];
	add.f32 	%f57, %f55, %f56;
	st.shared.f32 	[%r8+28], %f57;
$L__BB0_12:
	bar.sync 	0;
	setp.gt.s32 	%p7, %r1, 3;
	mad.lo.s32 	%r9, %r3, 56, %r6;
	@%p7 bra 	$L__BB0_14;
	ld.shared.f32 	%f58, [%r9+-4];
	ld.shared.f32 	%f59, [%r9+60];
	add.f32 	%f60, %f58, %f59;
	st.shared.f32 	[%r9+60], %f60;
$L__BB0_14:
	bar.sync 	0;
	setp.gt.s32 	%p8, %r1, 1;
	mad.lo.s32 	%r10, %r3, 120, %r6;
	@%p8 bra 	$L__BB0_16;
	ld.shared.f32 	%f61, [%r10+-4];
	ld.shared.f32 	%f62, [%r10+124];
	add.f32 	%f63, %f61, %f62;
	st.shared.f32 	[%r10+124], %f63;
$L__BB0_16:
	bar.sync 	0;
	setp.gt.s32 	%p9, %r1, 0;
	mad.lo.s32 	%r11, %r3, 248, %r6;
	@%p9 bra 	$L__BB0_18;
	ld.shared.f32 	%f64, [%r11+-4];
	ld.shared.f32 	%f65, [%r11+252];
	add.f32 	%f66, %f64, %f65;
	st.shared.f32 	[%r11+252], %f66;
$L__BB0_18:
	setp.ne.s32 	%p10, %r1, 0;
	@%p10 bra 	$L__BB0_20;
	mov.b32 	%r21, 0;
	st.shared.u32 	[_ZZ14gpu_prefix_sumPfE4temp+508], %r21;
$L__BB0_20:
	setp.gt.s32 	%p11, %r1, 0;
	bar.sync 	0;
	@%p11 bra 	$L__BB0_22;
	ld.shared.f32 	%f67, [%r11+-4];
	ld.shared.f32 	%f68, [%r11+252];
	st.shared.f32 	[%r11+-4], %f68;
	add.f32 	%f69, %f67, %f68;
	st.shared.f32 	[%r11+252], %f69;
$L__BB0_22:
	setp.gt.s32 	%p12, %r1, 1;
	bar.sync 	0;
	@%p12 bra 	$L__BB0_24;
	ld.shared.f32 	%f70, [%r10+-4];
	ld.shared.f32 	%f71, [%r10+124];
	st.shared.f32 	[%r10+-4], %f71;
	add.f32 	%f72, %f70, %f71;
	st.shared.f32 	[%r10+124], %f72;
$L__BB0_24:
	setp.gt.s32 	%p13, %r1, 3;
	bar.sync 	0;
	@%p13 bra 	$L__BB0_26;
	ld.shared.f32 	%f73, [%r9+-4];
	ld.shared.f32 	%f74, [%r9+60];
	st.shared.f32 	[%r9+-4], %f74;
	add.f32 	%f75, %f73, %f74;
	st.shared.f32 	[%r9+60], %f75;
$L__BB0_26:
	setp.gt.s32 	%p14, %r1, 7;
	bar.sync 	0;
	@%p14 bra 	$L__BB0_28;
	ld.shared.f32 	%f76, [%r8+-4];
	ld.shared.f32 	%f77, [%r8+28];
	st.shared.f32 	[%r8+-4], %f77;
	add.f32 	%f78, %f76, %f77;
	st.shared.f32 	[%r8+28], %f78;
$L__BB0_28:
	setp.gt.s32 	%p15, %r1, 15;
	bar.sync 	0;
	@%p15 bra 	$L__BB0_30;
	ld.shared.f32 	%f79, [%r7+-4];
	ld.shared.f32 	%f80, [%r7+12];
	st.shared.f32 	[%r7+-4], %f80;
	add.f32 	%f81, %f79, %f80;
	st.shared.f32 	[%r7+12], %f81;
$L__BB0_30:
	setp.gt.s32 	%p16, %r1, 31;
	bar.sync 	0;
	@%p16 bra 	$L__BB0_32;
	ld.shared.f32 	%f82, [%r6+-4];
	ld.shared.f32 	%f83, [%r6+4];
	st.shared.f32 	[%r6+-4], %f83;
	add.f32 	%f84, %f82, %f83;
	st.shared.f32 	[%r6+4], %f84;
$L__BB0_32:
	setp.gt.s32 	%p17, %r1, 63;
	bar.sync 	0;
	@%p17 bra 	$L__BB0_34;
	ld.shared.f32 	%f85, [%r4];
	ld.shared.f32 	%f86, [%r4+4];
	st.shared.f32 	[%r4], %f86;
	add.f32 	%f87, %f85, %f86;
	st.shared.f32 	[%r4+4], %f87;
$L__BB0_34:
	setp.gt.s32 	%p18, %r1, 120;
	bar.sync 	0;
	ld.shared.f32 	%f99, [%r2];
	@%p18 bra 	$L__BB0_36;
	ld.global.f32 	%f88, [%rd1];
	st.global.f32 	[%rd1], %f99;
	add.f32 	%f99, %f99, %f88;
$L__BB0_36:
	setp.gt.s32 	%p19, %r1, 120;
	@%p19 bra 	$L__BB0_38;
	ld.global.f32 	%f89, [%rd1+4];
	st.global.f32 	[%rd1+4], %f99;
	add.f32 	%f99, %f99, %f89;
$L__BB0_38:
	setp.gt.s32 	%p20, %r1, 120;
	@%p20 bra 	$L__BB0_40;
	ld.global.f32 	%f90, [%rd1+8];
	st.global.f32 	[%rd1+8], %f99;
	add.f32 	%f99, %f99, %f90;
$L__BB0_40:
	setp.gt.s32 	%p21, %r1, 120;
	@%p21 bra 	$L__BB0_42;
	ld.global.f32 	%f91, [%rd1+12];
	st.global.f32 	[%rd1+12], %f99;
	add.f32 	%f99, %f99, %f91;
$L__BB0_42:
	setp.gt.s32 	%p22, %r1, 120;
	@%p22 bra 	$L__BB0_44;
	ld.global.f32 	%f92, [%rd1+16];
	st.global.f32 	[%rd1+16], %f99;
	add.f32 	%f99, %f99, %f92;
$L__BB0_44:
	setp.gt.s32 	%p23, %r1, 120;
	@%p23 bra 	$L__BB0_46;
	ld.global.f32 	%f93, [%rd1+20];
	st.global.f32 	[%rd1+20], %f99;
	add.f32 	%f99, %f99, %f93;
$L__BB0_46:
	setp.gt.s32 	%p24, %r1, 119;
	@%p24 bra 	$L__BB0_48;
	ld.global.f32 	%f94, [%rd1+24];
	st.global.f32 	[%rd1+24], %f99;
	add.f32 	%f99, %f99, %f94;
$L__BB0_48:
	setp.gt.s32 	%p25, %r1, 119;
	@%p25 bra 	$L__BB0_50;
	ld.global.f32 	%f95, [%rd1+28];
	st.global.f32 	[%rd1+28], %f99;
	add.f32 	%f99, %f99, %f95;
$L__BB0_50:
	setp.gt.s32 	%p26, %r1, 119;
	@%p26 bra 	$L__BB0_52;
	ld.global.f32 	%f96, [%rd1+32];
	st.global.f32 	[%rd1+32], %f99;
	add.f32 	%f99, %f99, %f96;
$L__BB0_52:
	setp.gt.s32 	%p27, %r1, 119;
	@%p27 bra 	$L__BB0_54;
	ld.global.f32 	%f97, [%rd1+36];
	st.global.f32 	[%rd1+36], %f99;
	add.f32 	%f99, %f99, %f97;
$L__BB0_54:
	setp.gt.s32 	%p28, %r1, 119;
	@%p28 bra 	$L__BB0_56;
	st.global.f32 	[%rd1+40], %f99;
$L__BB0_56:
	ret;

}
	// .globl	_Z24evaluate_showdown_kernelPflPlPsS1_S1_iS_
.visible .entry _Z24evaluate_showdown_kernelPflPlPsS1_S1_iS_(
	.param .u64 .ptr .align 1 _Z24evaluate_showdown_kernelPflPlPsS1_S1_iS__param_0,
	.param .u64 _Z24evaluate_showdown_kernelPflPlPsS1_S1_iS__param_1,
	.param .u64 .ptr .align 1 _Z24evaluate_showdown_kernelPflPlPsS1_S1_iS__param_2,
	.param .u64 .ptr .align 1 _Z24evaluate_showdown_kernelPflPlPsS1_S1_iS__param_3,
	.param .u64 .ptr .align 1 _Z24evaluate_showdown_kernelPflPlPsS1_S1_iS__param_4,
	.param .u64 .ptr .align 1 _Z24evaluate_showdown_kernelPflPlPsS1_S1_iS__param_5,
	.param .u32 _Z24evaluate_showdown_kernelPflPlPsS1_S1_iS__param_6,
	.param .u64 .ptr .align 1 _Z24evaluate_showdown_kernelPflPlPsS1_S1_iS__param_7
)
{
	.reg .pred 	%p<122>;
	.reg .b16 	%rs<61>;
	.reg .b32 	%r<318>;
	.reg .b32 	%f<314>;
	.reg .b64 	%rd<275>;
	// demoted variable
	.shared .align 4 .b8 _ZZ15cuda_prefix_sumPfE4temp[512];
	// demoted variable
	.shared .align 4 .b8 _ZZ24evaluate_showdown_kernelPflPlPsS1_S1_iS_E12sorted_range[5308];
	// demoted variable
	.shared .align 4 .b8 _ZZ24evaluate_showdown_kernelPflPlPsS1_S1_iS_E11sorted_eval[5304];
	ld.param.u64 	%rd37, [_Z24evaluate_showdown_kernelPflPlPsS1_S1_iS__param_0];
	ld.param.u64 	%rd35, [_Z24evaluate_showdown_kernelPflPlPsS1_S1_iS__param_1];
	ld.param.u64 	%rd38, [_Z24evaluate_showdown_kernelPflPlPsS1_S1_iS__param_2];
	ld.param.u64 	%rd39, [_Z24evaluate_showdown_kernelPflPlPsS1_S1_iS__param_3];
	ld.param.u64 	%rd40, [_Z24evaluate_showdown_kernelPflPlPsS1_S1_iS__param_4];
	ld.param.u64 	%rd41, [_Z24evaluate_showdown_kernelPflPlPsS1_S1_iS__param_5];
	ld.param.u32 	%r104, [_Z24evaluate_showdown_kernelPflPlPsS1_S1_iS__param_6];
	cvta.to.global.u64 	%rd1, %rd38;
	cvta.to.global.u64 	%rd2, %rd37;
	cvta.to.global.u64 	%rd3, %rd39;
	cvta.to.global.u64 	%rd4, %rd40;
	cvta.to.global.u64 	%rd5, %rd41;
	mov.u32 	%r105, %ctaid.x;
	mov.u32 	%r106, %ntid.x;
	mov.u32 	%r107, %tid.x;
	mad.lo.s32 	%r1, %r105, %r106, %r107;
	setp.gt.s32 	%p1, %r1, 1325;
	shl.b32 	%r108, %r1, 2;
	mov.u32 	%r109, _ZZ24evaluate_showdown_kernelPflPlPsS1_S1_iS_E12sorted_range;
	add.s32 	%r2, %r109, %r108;
	mov.u32 	%r110, _ZZ24evaluate_showdown_kernelPflPlPsS1_S1_iS_E11sorted_eval;
	add.s32 	%r3, %r110, %r108;
	mul.wide.s32 	%rd42, %r1, 2;
	add.s64 	%rd6, %rd3, %rd42;
	@%p1 bra 	$L__BB1_3;
	mov.b32 	%r111, 0;
	st.shared.u32 	[%r2], %r111;
	st.shared.u32 	[%r3], %r111;
	ld.global.u16 	%rs38, [%rd6];
	cvt.s64.s16 	%rd7, %rs38;
	cvt.s32.s16 	%r112, %rs38;
	mul.wide.s32 	%rd43, %r112, 8;
	add.s64 	%rd44, %rd1, %rd43;
	ld.global.u64 	%rd45, [%rd44];
	and.b64  	%rd46, %rd45, %rd35;
	setp.gt.s64 	%p2, %rd46, 0;
	@%p2 bra 	$L__BB1_3;
	shl.b64 	%rd47, %rd7, 2;
	add.s64 	%rd48, %rd2, %rd47;
	ld.global.f32 	%f112, [%rd48];
	st.shared.f32 	[%r2], %f112;
$L__BB1_3:
	setp.gt.s32 	%p3, %r1, 1197;
	@%p3 bra 	$L__BB1_6;
	mov.b32 	%r113, 0;
	st.shared.u32 	[%r2+512], %r113;
	st.shared.u32 	[%r3+512], %r113;
	ld.global.u16 	%rs39, [%rd6+256];
	cvt.s64.s16 	%rd8, %rs39;
	cvt.s32.s16 	%r114, %rs39;
	mul.wide.s32 	%rd49, %r114, 8;
	add.s64 	%rd50, %rd1, %rd49;
	ld.global.u64 	%rd51, [%rd50];
	and.b64  	%rd52, %rd51, %rd35;
	setp.gt.s64 	%p4, %rd52, 0;
	@%p4 bra 	$L__BB1_6;
	shl.b64 	%rd53, %rd8, 2;
	add.s64 	%rd54, %rd2, %rd53;
	ld.global.f32 	%f113, [%rd54];
	st.shared.f32 	[%r2+512], %f113;
$L__BB1_6:
	setp.gt.s32 	%p5, %r1, 1069;
	@%p5 bra 	$L__BB1_9;
	mov.b32 	%r115, 0;
	st.shared.u32 	[%r2+1024], %r115;
	st.shared.u32 	[%r3+1024], %r115;
	ld.global.u16 	%rs40, [%rd6+512];
	cvt.s64.s16 	%rd9, %rs40;
	cvt.s32.s16 	%r116, %rs40;
	mul.wide.s32 	%rd55, %r116, 8;
	add.s64 	%rd56, %rd1, %rd55;
	ld.global.u64 	%rd57, [%rd56];
	and.b64  	%rd58, %rd57, %rd35;
	setp.gt.s64 	%p6, %rd58, 0;
	@%p6 bra 	$L__BB1_9;
	shl.b64 	%rd59, %rd9, 2;
	add.s64 	%rd60, %rd2, %rd59;
	ld.global.f32 	%f114, [%rd60];
	st.shared.f32 	[%r2+1024], %f114;
$L__BB1_9:
	setp.gt.s32 	%p7, %r1, 941;
	@%p7 bra 	$L__BB1_12;
	mov.b32 	%r117, 0;
	st.shared.u32 	[%r2+1536], %r117;
	st.shared.u32 	[%r3+1536], %r117;
	ld.global.u16 	%rs41, [%rd6+768];
	cvt.s64.s16 	%rd10, %rs41;
	cvt.s32.s16 	%r118, %rs41;
	mul.wide.s32 	%rd61, %r118, 8;
	add.s64 	%rd62, %rd1, %rd61;
	ld.global.u64 	%rd63, [%rd62];
	and.b64  	%rd64, %rd63, %rd35;
	setp.gt.s64 	%p8, %rd64, 0;
	@%p8 bra 	$L__BB1_12;
	shl.b64 	%rd65, %rd10, 2;
	add.s64 	%rd66, %rd2, %rd65;
	ld.global.f32 	%f115, [%rd66];
	st.shared.f32 	[%r2+1536], %f115;
$L__BB1_12:
	setp.gt.s32 	%p9, %r1, 813;
	@%p9 bra 	$L__BB1_15;
	mov.b32 	%r119, 0;
	st.shared.u32 	[%r2+2048], %r119;
	st.shared.u32 	[%r3+2048], %r119;
	ld.global.u16 	%rs42, [%rd6+1024];
	cvt.s64.s16 	%rd11, %rs42;
	cvt.s32.s16 	%r120, %rs42;
	mul.wide.s32 	%rd67, %r120, 8;
	add.s64 	%rd68, %rd1, %rd67;
	ld.global.u64 	%rd69, [%rd68];
	and.b64  	%rd70, %rd69, %rd35;
	setp.gt.s64 	%p10, %rd70, 0;
	@%p10 bra 	$L__BB1_15;
	shl.b64 	%rd71, %rd11, 2;
	add.s64 	%rd72, %rd2, %rd71;
	ld.global.f32 	%f116, [%rd72];
	st.shared.f32 	[%r2+2048], %f116;
$L__BB1_15:
	setp.gt.s32 	%p11, %r1, 685;
	@%p11 bra 	$L__BB1_18;
	mov.b32 	%r121, 0;
	st.shared.u32 	[%r2+2560], %r121;
	st.shared.u32 	[%r3+2560], %r121;
	ld.global.u16 	%rs43, [%rd6+1280];
	cvt.s64.s16 	%rd12, %rs43;
	cvt.s32.s16 	%r122, %rs43;
	mul.wide.s32 	%rd73, %r122, 8;
	add.s64 	%rd74, %rd1, %rd73;
	ld.global.u64 	%rd75, [%rd74];
	and.b64  	%rd76, %rd75, %rd35;
	setp.gt.s64 	%p12, %rd76, 0;
	@%p12 bra 	$L__BB1_18;
	shl.b64 	%rd77, %rd12, 2;
	add.s64 	%rd78, %rd2, %rd77;
	ld.global.f32 	%f117, [%rd78];
	st.shared.f32 	[%r2+2560], %f117;
$L__BB1_18:
	setp.gt.s32 	%p13, %r1, 557;
	@%p13 bra 	$L__BB1_21;
	mov.b32 	%r123, 0;
	st.shared.u32 	[%r2+3072], %r123;
	st.shared.u32 	[%r3+3072], %r123;
	ld.global.u16 	%rs44, [%rd6+1536];
	cvt.s64.s16 	%rd13, %rs44;
	cvt.s32.s16 	%r124, %rs44;
	mul.wide.s32 	%rd79, %r124, 8;
	add.s64 	%rd80, %rd1, %rd79;
	ld.global.u64 	%rd81, [%rd80];
	and.b64  	%rd82, %rd81, %rd35;
	setp.gt.s64 	%p14, %rd82, 0;
	@%p14 bra 	$L__BB1_21;
	shl.b64 	%rd83, %rd13, 2;
	add.s64 	%rd84, %rd2, %rd83;
	ld.global.f32 	%f118, [%rd84];
	st.shared.f32 	[%r2+3072], %f118;
$L__BB1_21:
	setp.gt.s32 	%p15, %r1, 429;
	@%p15 bra 	$L__BB1_24;
	mov.b32 	%r125, 0;
	st.shared.u32 	[%r2+3584], %r125;
	st.shared.u32 	[%r3+3584], %r125;
	ld.global.u16 	%rs45, [%rd6+1792];
	cvt.s64.s16 	%rd14, %rs45;
	cvt.s32.s16 	%r126, %rs45;
	mul.wide.s32 	%rd85, %r126, 8;
	add.s64 	%rd86, %rd1, %rd85;
	ld.global.u64 	%rd87, [%rd86];
	and.b64  	%rd88, %rd87, %rd35;
	setp.gt.s64 	%p16, %rd88, 0;
	@%p16 bra 	$L__BB1_24;
	shl.b64 	%rd89, %rd14, 2;
	add.s64 	%rd90, %rd2, %rd89;
	ld.global.f32 	%f119, [%rd90];
	st.shared.f32 	[%r2+3584], %f119;
$L__BB1_24:
	setp.gt.s32 	%p17, %r1, 301;
	@%p17 bra 	$L__BB1_27;
	mov.b32 	%r127, 0;
	st.shared.u32 	[%r2+4096], %r127;
	st.shared.u32 	[%r3+4096], %r127;
	ld.global.u16 	%rs46, [%rd6+2048];
	cvt.s64.s16 	%rd15, %rs46;
	cvt.s32.s16 	%r128, %rs46;
	mul.wide.s32 	%rd91, %r128, 8;
	add.s64 	%rd92, %rd1, %rd91;
	ld.global.u64 	%rd93, [%rd92];
	and.b64  	%rd94, %rd93, %rd35;
	setp.gt.s64 	%p18, %rd94, 0;
	@%p18 bra 	$L__BB1_27;
	shl.b64 	%rd95, %rd15, 2;
	add.s64 	%rd96, %rd2, %rd95;
	ld.global.f32 	%f120, [%rd96];
	st.shared.f32 	[%r2+4096], %f120;
$L__BB1_27:
	setp.gt.s32 	%p19, %r1, 173;
	@%p19 bra 	$L__BB1_30;
	mov.b32 	%r129, 0;
	st.shared.u32 	[%r2+4608], %r129;
	st.shared.u32 	[%r3+4608], %r129;
	ld.global.u16 	%rs47, [%rd6+2304];
	cvt.s64.s16 	%rd16, %rs47;
	cvt.s32.s16 	%r130, %rs47;
	mul.wide.s32 	%rd97, %r130, 8;
	add.s64 	%rd98, %rd1, %rd97;
	ld.global.u64 	%rd99, [%rd98];
	and.b64  	%rd100, %rd99, %rd35;
	setp.gt.s64 	%p20, %rd100, 0;
	@%p20 bra 	$L__BB1_30;
	shl.b64 	%rd101, %rd16, 2;
	add.s64 	%rd102, %rd2, %rd101;
	ld.global.f32 	%f121, [%rd102];
	st.shared.f32 	[%r2+4608], %f121;
$L__BB1_30:
	setp.gt.s32 	%p21, %r1, 45;
	@%p21 bra 	$L__BB1_33;
	mov.b32 	%r131, 0;
	st.shared.u32 	[%r2+5120], %r131;
	st.shared.u32 	[%r3+5120], %r131;
	ld.global.u16 	%rs48, [%rd6+2560];
	cvt.s64.s16 	%rd17, %rs48;
	cvt.s32.s16 	%r132, %rs48;
	mul.wide.s32 	%rd103, %r132, 8;
	add.s64 	%rd104, %rd1, %rd103;
	ld.global.u64 	%rd105, [%rd104];
	and.b64  	%rd106, %rd105, %rd35;
	setp.gt.s64 	%p22, %rd106, 0;
	@%p22 bra 	$L__BB1_33;
	shl.b64 	%rd107, %rd17, 2;
	add.s64 	%rd108, %rd2, %rd107;
	ld.global.f32 	%f122, [%rd108];
	st.shared.f32 	[%r2+5120], %f122;
$L__BB1_33:
	bar.sync 	0;
	setp.gt.s32 	%p23, %r1, 51;
	@%p23 bra 	$L__BB1_74;
	mul.lo.s32 	%r4, %r1, 51;
	mul.wide.s32 	%rd110, %r4, 2;
	add.s64 	%rd18, %rd5, %rd110;
	ld.global.u16 	%rs1, [%rd18];
	setp.eq.s32 	%p24, %r104, 0;
	mov.b64 	%rd269, 0;
	@%p24 bra 	$L__BB1_37;
	mov.b32 	%r276, 0;
	mov.u32 	%r277, %r104;
	bra.uni 	$L__BB1_39;
$L__BB1_36:
	cvt.s64.s32 	%rd269, %r277;
$L__BB1_37:
	shl.b64 	%rd117, %rd269, 1;
	add.s64 	%rd118, %rd4, %rd117;
	ld.global.u16 	%rs55, [%rd118];
	bra.uni 	$L__BB1_42;
$L__BB1_38:
	add.s32 	%r135, %r276, %r277;
	shr.u32 	%r136, %r135, 31;
	add.s32 	%r137, %r135, %r136;
	shr.s32 	%r138, %r137, 1;
	mul.wide.s32 	%rd111, %r138, 2;
	add.s64 	%rd112, %rd4, %rd111;
	ld.global.u16 	%rs49, [%rd112];
	setp.lt.s16 	%p26, %rs1, %rs49;
	selp.b32 	%r277, %r138, %r277, %p26;
	selp.b32 	%r276, %r276, %r138, %p26;
	setp.eq.s32 	%p27, %r277, %r276;
	@%p27 bra 	$L__BB1_36;
$L__BB1_39:
	add.s32 	%r134, %r276, 1;
	setp.ne.s32 	%p25, %r134, %r277;
	@%p25 bra 	$L__BB1_38;
	mul.wide.s32 	%rd113, %r276, 2;
	add.s64 	%rd114, %rd4, %rd113;
	ld.global.u16 	%rs55, [%rd114];
	setp.gt.s16 	%p28, %rs55, %rs1;
	@%p28 bra 	$L__BB1_42;
	mul.wide.s32 	%rd115, %r277, 2;
	add.s64 	%rd116, %rd4, %rd115;
	ld.global.u16 	%rs55, [%rd116];
$L__BB1_42:
	setp.eq.s32 	%p29, %r104, 0;
	cvt.s32.s16 	%r281, %rs55;
	@%p29 bra 	$L__BB1_50;
	mov.f32 	%f269, 0f00000000;
	mov.b32 	%r288, 0;
	mov.f32 	%f268, %f269;
$L__BB1_44:
	shl.b32 	%r140, %r288, 1;
	cvt.u64.u32 	%rd119, %r140;
	add.s64 	%rd120, %rd18, %rd119;
	ld.global.u16 	%rs10, [%rd120];
	cvt.s32.s16 	%r141, %rs10;
	mul.wide.s32 	%rd121, %r141, 2;
	add.s64 	%rd122, %rd3, %rd121;
	ld.global.s16 	%r142, [%rd122];
	mul.wide.s32 	%rd123, %r142, 8;
	add.s64 	%rd124, %rd1, %rd123;
	ld.global.u64 	%rd125, [%rd124];
	and.b64  	%rd126, %rd125, %rd35;
	setp.gt.s64 	%p30, %rd126, 0;
	@%p30 bra 	$L__BB1_73;
	setp.gt.s32 	%p31, %r281, %r141;
	@%p31 bra 	$L__BB1_72;
	add.f32 	%f268, %f268, %f269;
	mov.b32 	%r290, 0;
	mov.u32 	%r291, %r104;
$L__BB1_47:
	add.s32 	%r144, %r290, 1;
	setp.ne.s32 	%p32, %r144, %r291;
	@%p32 bra 	$L__BB1_69;
	mul.wide.s32 	%rd131, %r290, 2;
	add.s64 	%rd132, %rd4, %rd131;
	ld.global.u16 	%rs56, [%rd132];
	setp.gt.s16 	%p35, %rs56, %rs10;
	@%p35 bra 	$L__BB1_71;
	mul.wide.s32 	%rd133, %r291, 2;
	add.s64 	%rd134, %rd4, %rd133;
	ld.global.u16 	%rs56, [%rd134];
	bra.uni 	$L__BB1_71;
$L__BB1_50:
	add.s64 	%rd136, %rd110, %rd5;
	add.s64 	%rd270, %rd136, 4;
	mov.f32 	%f251, 0f00000000;
	mov.b32 	%r278, 0;
	mov.f32 	%f250, %f251;
$L__BB1_51:
	ld.global.u16 	%rs6, [%rd270+-4];
	cvt.s32.s16 	%r155, %rs6;
	mul.wide.s32 	%rd137, %r155, 2;
	add.s64 	%rd138, %rd3, %rd137;
	ld.global.s16 	%r156, [%rd138];
	mul.wide.s32 	%rd139, %r156, 8;
	add.s64 	%rd140, %rd1, %rd139;
	ld.global.u64 	%rd141, [%rd140];
	and.b64  	%rd142, %rd141, %rd35;
	setp.gt.s64 	%p37, %rd142, 0;
	@%p37 bra 	$L__BB1_55;
	setp.gt.s32 	%p38, %r281, %r155;
	@%p38 bra 	$L__BB1_54;
	add.f32 	%f250, %f250, %f251;
	ld.global.s16 	%r281, [%rd4];
	mov.f32 	%f251, 0f00000000;
$L__BB1_54:
	shl.b32 	%r157, %r155, 2;
	add.s32 	%r159, %r110, %r157;
	neg.f32 	%f130, %f250;
	atom.shared.add.f32 	%f131, [%r159], %f130;
	mov.u32 	%r160, _ZZ24evaluate_showdown_kernelPflPlPsS1_S1_iS_E12sorted_range;
	add.s32 	%r161, %r160, %r157;
	ld.shared.f32 	%f132, [%r161];
	add.f32 	%f251, %f251, %f132;
$L__BB1_55:
	ld.global.u16 	%rs7, [%rd270+-2];
	cvt.s32.s16 	%r162, %rs7;
	mul.wide.s32 	%rd143, %r162, 2;
	add.s64 	%rd144, %rd3, %rd143;
	ld.global.s16 	%r163, [%rd144];
	mul.wide.s32 	%rd145, %r163, 8;
	add.s64 	%rd146, %rd1, %rd145;
	ld.global.u64 	%rd147, [%rd146];
	and.b64  	%rd148, %rd147, %rd35;
	setp.gt.s64 	%p39, %rd148, 0;
	@%p39 bra 	$L__BB1_59;
	setp.gt.s32 	%p40, %r281, %r162;
	@%p40 bra 	$L__BB1_58;
	add.f32 	%f250, %f250, %f251;
	ld.global.s16 	%r281, [%rd4];
	mov.f32 	%f251, 0f00000000;
$L__BB1_58:
	shl.b32 	%r164, %r162, 2;
	add.s32 	%r166, %r110, %r164;
	neg.f32 	%f134, %f250;
	atom.shared.add.f32 	%f135, [%r166], %f134;
	mov.u32 	%r167, _ZZ24evaluate_showdown_kernelPflPlPsS1_S1_iS_E12sorted_range;
	add.s32 	%r168, %r167, %r164;
	ld.shared.f32 	%f136, [%r168];
	add.f32 	%f251, %f251, %f136;
$L__BB1_59:
	ld.global.u16 	%rs8, [%rd270];
	cvt.s32.s16 	%r169, %rs8;
	mul.wide.s32 	%rd149, %r169, 2;
	add.s64 	%rd150, %rd3, %rd149;
	ld.global.s16 	%r170, [%rd150];
	mul.wide.s32 	%rd151, %r170, 8;
	add.s64 	%rd152, %rd1, %rd151;
	ld.global.u64 	%rd153, [%rd152];
	and.b64  	%rd154, %rd153, %rd35;
	setp.gt.s64 	%p41, %rd154, 0;
	@%p41 bra 	$L__BB1_63;
	setp.gt.s32 	%p42, %r281, %r169;
	@%p42 bra 	$L__BB1_62;
	add.f32 	%f250, %f250, %f251;
	ld.global.s16 	%r281, [%rd4];
	mov.f32 	%f251, 0f00000000;
$L__BB1_62:
	shl.b32 	%r171, %r169, 2;
	add.s32 	%r173, %r110, %r171;
	neg.f32 	%f138, %f250;
	atom.shared.add.f32 	%f139, [%r173], %f138;
	mov.u32 	%r174, _ZZ24evaluate_showdown_kernelPflPlPsS1_S1_iS_E12sorted_range;
	add.s32 	%r175, %r174, %r171;
	ld.shared.f32 	%f140, [%r175];
	add.f32 	%f251, %f251, %f140;
$L__BB1_63:
	setp.eq.s32 	%p43, %r278, 48;
	@%p43 bra 	$L__BB1_74;
	ld.global.u16 	%rs9, [%rd270+2];
	cvt.s32.s16 	%r176, %rs9;
	mul.wide.s32 	%rd155, %r176, 2;
	add.s64 	%rd156, %rd3, %rd155;
	ld.global.s16 	%r177, [%rd156];
	mul.wide.s32 	%rd157, %r177, 8;
	add.s64 	%rd158, %rd1, %rd157;
	ld.global.u64 	%rd159, [%rd158];
	and.b64  	%rd160, %rd159, %rd35;
	setp.gt.s64 	%p44, %rd160, 0;
	@%p44 bra 	$L__BB1_68;
	setp.gt.s32 	%p45, %r281, %r176;
	@%p45 bra 	$L__BB1_67;
	add.f32 	%f250, %f250, %f251;
	ld.global.s16 	%r281, [%rd4];
	mov.f32 	%f251, 0f00000000;
$L__BB1_67:
	shl.b32 	%r178, %r176, 2;
	add.s32 	%r180, %r110, %r178;
	neg.f32 	%f142, %f250;
	atom.shared.add.f32 	%f143, [%r180], %f142;
	mov.u32 	%r181, _ZZ24evaluate_showdown_kernelPflPlPsS1_S1_iS_E12sorted_range;
	add.s32 	%r182, %r181, %r178;
	ld.shared.f32 	%f144, [%r182];
	add.f32 	%f251, %f251, %f144;
$L__BB1_68:
	add.s32 	%r278, %r278, 4;
	add.s64 	%rd270, %rd270, 8;
	bra.uni 	$L__BB1_51;
$L__BB1_69:
	add.s32 	%r145, %r290, %r291;
	shr.u32 	%r146, %r145, 31;
	add.s32 	%r147, %r145, %r146;
	shr.s32 	%r148, %r147, 1;
	mul.wide.s32 	%rd127, %r148, 2;
	add.s64 	%rd128, %rd4, %rd127;
	ld.global.u16 	%rs50, [%rd128];
	setp.lt.s16 	%p33, %rs10, %rs50;
	selp.b32 	%r291, %r148, %r291, %p33;
	selp.b32 	%r290, %r290, %r148, %p33;
	setp.eq.s32 	%p34, %r291, %r290;
	@%p34 bra 	$L__BB1_70;
	bra.uni 	$L__BB1_47;
$L__BB1_70:
	mul.wide.s32 	%rd129, %r291, 2;
	add.s64 	%rd130, %rd4, %rd129;
	ld.global.u16 	%rs56, [%rd130];
$L__BB1_71:
	cvt.s32.s16 	%r281, %rs56;
	mov.f32 	%f269, 0f00000000;
$L__BB1_72:
	shl.b32 	%r149, %r141, 2;
	mov.u32 	%r150, _ZZ24evaluate_showdown_kernelPflPlPsS1_S1_iS_E11sorted_eval;
	add.s32 	%r151, %r150, %r149;
	neg.f32 	%f125, %f268;
	atom.shared.add.f32 	%f126, [%r151], %f125;
	mov.u32 	%r152, _ZZ24evaluate_showdown_kernelPflPlPsS1_S1_iS_E12sorted_range;
	add.s32 	%r153, %r152, %r149;
	ld.shared.f32 	%f127, [%r153];
	add.f32 	%f269, %f269, %f127;
$L__BB1_73:
	add.s32 	%r288, %r288, 1;
	setp.ne.s32 	%p36, %r288, 51;
	@%p36 bra 	$L__BB1_44;
$L__BB1_74:
	add.s32 	%r183, %r1, -64;
	setp.gt.u32 	%p46, %r183, 51;
	@%p46 bra 	$L__BB1_115;
	mul.lo.s32 	%r40, %r1, 51;
	add.s32 	%r184, %r40, -3214;
	mul.wide.u32 	%rd162, %r184, 2;
	add.s64 	%rd163, %rd5, %rd162;
	ld.global.u16 	%rs15, [%rd163];
	setp.eq.s32 	%p47, %r104, 0;
	mov.b64 	%rd271, 0;
	@%p47 bra 	$L__BB1_78;
	mov.b32 	%r294, 0;
	mov.u32 	%r295, %r104;
	bra.uni 	$L__BB1_80;
$L__BB1_77:
	cvt.s64.s32 	%rd271, %r295;
$L__BB1_78:
	shl.b64 	%rd170, %rd271, 1;
	add.s64 	%rd171, %rd4, %rd170;
	ld.global.u16 	%rs57, [%rd171];
	bra.uni 	$L__BB1_83;
$L__BB1_79:
	add.s32 	%r187, %r294, %r295;
	shr.u32 	%r188, %r187, 31;
	add.s32 	%r189, %r187, %r188;
	shr.s32 	%r190, %r189, 1;
	mul.wide.s32 	%rd164, %r190, 2;
	add.s64 	%rd165, %rd4, %rd164;
	ld.global.u16 	%rs51, [%rd165];
	setp.gt.s16 	%p49, %rs15, %rs51;
	selp.b32 	%r295, %r295, %r190, %p49;
	selp.b32 	%r294, %r190, %r294, %p49;
	setp.eq.s32 	%p50, %r295, %r294;
	@%p50 bra 	$L__BB1_77;
$L__BB1_80:
	add.s32 	%r186, %r294, 1;
	setp.ne.s32 	%p48, %r186, %r295;
	@%p48 bra 	$L__BB1_79;
	mul.wide.s32 	%rd166, %r295, 2;
	add.s64 	%rd167, %rd4, %rd166;
	ld.global.u16 	%rs57, [%rd167];
	setp.le.s16 	%p51, %rs57, %rs15;
	@%p51 bra 	$L__BB1_83;
	mul.wide.s32 	%rd168, %r294, 2;
	add.s64 	%rd169, %rd4, %rd168;
	ld.global.u16 	%rs57, [%rd169];
$L__BB1_83:
	setp.eq.s32 	%p52, %r104, 0;
	cvt.s32.s16 	%r300, %rs57;
	@%p52 bra 	$L__BB1_91;
	mov.f32 	%f293, 0f00000000;
	mov.b32 	%r307, 0;
	cvt.u64.u32 	%rd173, %r40;
	mov.f32 	%f292, %f293;
$L__BB1_85:
	cvt.u64.u32 	%rd172, %r307;
	sub.s64 	%rd174, %rd173, %rd172;
	shl.b64 	%rd175, %rd174, 1;
	add.s64 	%rd176, %rd5, %rd175;
	ld.global.u16 	%rs24, [%rd176+-6428];
	cvt.s32.s16 	%r192, %rs24;
	mul.wide.s32 	%rd177, %r192, 2;
	add.s64 	%rd178, %rd3, %rd177;
	ld.global.s16 	%r193, [%rd178];
	mul.wide.s32 	%rd179, %r193, 8;
	add.s64 	%rd180, %rd1, %rd179;
	ld.global.u64 	%rd181, [%rd180];
	and.b64  	%rd182, %rd181, %rd35;
	setp.gt.s64 	%p53, %rd182, 0;
	@%p53 bra 	$L__BB1_114;
	setp.le.s32 	%p54, %r300, %r192;
	@%p54 bra 	$L__BB1_113;
	add.f32 	%f292, %f292, %f293;
	mov.b32 	%r309, 0;
	mov.u32 	%r310, %r104;
$L__BB1_88:
	add.s32 	%r195, %r309, 1;
	setp.ne.s32 	%p55, %r195, %r310;
	@%p55 bra 	$L__BB1_110;
	mul.wide.s32 	%rd187, %r310, 2;
	add.s64 	%rd188, %rd4, %rd187;
	ld.global.u16 	%rs58, [%rd188];
	setp.le.s16 	%p58, %rs58, %rs24;
	@%p58 bra 	$L__BB1_112;
	mul.wide.s32 	%rd189, %r309, 2;
	add.s64 	%rd190, %rd4, %rd189;
	ld.global.u16 	%rs58, [%rd190];
	bra.uni 	$L__BB1_112;
$L__BB1_91:
	mul.wide.u32 	%rd191, %r40, 2;
	add.s64 	%rd192, %rd191, %rd5;
	add.s64 	%rd272, %rd192, -6434;
	add.s32 	%r296, %r40, -3215;
	mov.f32 	%f275, 0f00000000;
	mov.b32 	%r297, 0;
	mov.f32 	%f274, %f275;
$L__BB1_92:
	ld.global.u16 	%rs20, [%rd272+6];
	cvt.s32.s16 	%r206, %rs20;
	mul.wide.s32 	%rd193, %r206, 2;
	add.s64 	%rd194, %rd3, %rd193;
	ld.global.s16 	%r207, [%rd194];
	mul.wide.s32 	%rd195, %r207, 8;
	add.s64 	%rd196, %rd1, %rd195;
	ld.global.u64 	%rd197, [%rd196];
	and.b64  	%rd198, %rd197, %rd35;
	setp.gt.s64 	%p60, %rd198, 0;
	@%p60 bra 	$L__BB1_96;
	setp.le.s32 	%p61, %r300, %r206;
	@%p61 bra 	$L__BB1_95;
	add.f32 	%f274, %f274, %f275;
	ld.global.s16 	%r300, [%rd4];
	mov.f32 	%f275, 0f00000000;
$L__BB1_95:
	shl.b32 	%r208, %r206, 2;
	mov.u32 	%r209, _ZZ24evaluate_showdown_kernelPflPlPsS1_S1_iS_E11sorted_eval;
	add.s32 	%r210, %r209, %r208;
	atom.shared.add.f32 	%f151, [%r210], %f274;
	mov.u32 	%r211, _ZZ24evaluate_showdown_kernelPflPlPsS1_S1_iS_E12sorted_range;
	add.s32 	%r212, %r211, %r208;
	ld.shared.f32 	%f152, [%r212];
	add.f32 	%f275, %f275, %f152;
$L__BB1_96:
	mul.wide.s32 	%rd199, %r296, 2;
	add.s64 	%rd200, %rd5, %rd199;
	ld.global.u16 	%rs21, [%rd200];
	cvt.s32.s16 	%r213, %rs21;
	mul.wide.s32 	%rd201, %r213, 2;
	add.s64 	%rd202, %rd3, %rd201;
	ld.global.s16 	%r214, [%rd202];
	mul.wide.s32 	%rd203, %r214, 8;
	add.s64 	%rd204, %rd1, %rd203;
	ld.global.u64 	%rd205, [%rd204];
	and.b64  	%rd206, %rd205, %rd35;
	setp.gt.s64 	%p62, %rd206, 0;
	@%p62 bra 	$L__BB1_100;
	setp.le.s32 	%p63, %r300, %r213;
	@%p63 bra 	$L__BB1_99;
	add.f32 	%f274, %f274, %f275;
	ld.global.s16 	%r300, [%rd4];
	mov.f32 	%f275, 0f00000000;
$L__BB1_99:
	shl.b32 	%r215, %r213, 2;
	mov.u32 	%r216, _ZZ24evaluate_showdown_kernelPflPlPsS1_S1_iS_E11sorted_eval;
	add.s32 	%r217, %r216, %r215;
	atom.shared.add.f32 	%f154, [%r217], %f274;
	mov.u32 	%r218, _ZZ24evaluate_showdown_kernelPflPlPsS1_S1_iS_E12sorted_range;
	add.s32 	%r219, %r218, %r215;
	ld.shared.f32 	%f155, [%r219];
	add.f32 	%f275, %f275, %f155;
$L__BB1_100:
	ld.global.u16 	%rs22, [%rd272+2];
	cvt.s32.s16 	%r220, %rs22;
	mul.wide.s32 	%rd207, %r220, 2;
	add.s64 	%rd208, %rd3, %rd207;
	ld.global.s16 	%r221, [%rd208];
	mul.wide.s32 	%rd209, %r221, 8;
	add.s64 	%rd210, %rd1, %rd209;
	ld.global.u64 	%rd211, [%rd210];
	and.b64  	%rd212, %rd211, %rd35;
	setp.gt.s64 	%p64, %rd212, 0;
	@%p64 bra 	$L__BB1_104;
	setp.le.s32 	%p65, %r300, %r220;
	@%p65 bra 	$L__BB1_103;
	add.f32 	%f274, %f274, %f275;
	ld.global.s16 	%r300, [%rd4];
	mov.f32 	%f275, 0f00000000;
$L__BB1_103:
	shl.b32 	%r222, %r220, 2;
	mov.u32 	%r223, _ZZ24evaluate_showdown_kernelPflPlPsS1_S1_iS_E11sorted_eval;
	add.s32 	%r224, %r223, %r222;
	atom.shared.add.f32 	%f157, [%r224], %f274;
	mov.u32 	%r225, _ZZ24evaluate_showdown_kernelPflPlPsS1_S1_iS_E12sorted_range;
	add.s32 	%r226, %r225, %r222;
	ld.shared.f32 	%f158, [%r226];
	add.f32 	%f275, %f275, %f158;
$L__BB1_104:
	setp.eq.s32 	%p66, %r297, 48;
	@%p66 bra 	$L__BB1_115;
	ld.global.u16 	%rs23, [%rd272];
	cvt.s32.s16 	%r227, %rs23;
	mul.wide.s32 	%rd213, %r227, 2;
	add.s64 	%rd214, %rd3, %rd213;
	ld.global.s16 	%r228, [%rd214];
	mul.wide.s32 	%rd215, %r228, 8;
	add.s64 	%rd216, %rd1, %rd215;
	ld.global.u64 	%rd217, [%rd216];
	and.b64  	%rd218, %rd217, %rd35;
	setp.gt.s64 	%p67, %rd218, 0;
	@%p67 bra 	$L__BB1_109;
	setp.le.s32 	%p68, %r300, %r227;
	@%p68 bra 	$L__BB1_108;
	add.f32 	%f274, %f274, %f275;
	ld.global.s16 	%r300, [%rd4];
	mov.f32 	%f275, 0f00000000;
$L__BB1_108:
	shl.b32 	%r229, %r227, 2;
	mov.u32 	%r230, _ZZ24evaluate_showdown_kernelPflPlPsS1_S1_iS_E11sorted_eval;
	add.s32 	%r231, %r230, %r229;
	atom.shared.add.f32 	%f160, [%r231], %f274;
	mov.u32 	%r232, _ZZ24evaluate_showdown_kernelPflPlPsS1_S1_iS_E12sorted_range;
	add.s32 	%r233, %r232, %r229;
	ld.shared.f32 	%f161, [%r233];
	add.f32 	%f275, %f275, %f161;
$L__BB1_109:
	add.s32 	%r297, %r297, 4;
	add.s64 	%rd272, %rd272, -8;
	add.s32 	%r296, %r296, -4;
	bra.uni 	$L__BB1_92;
$L__BB1_110:
	add.s32 	%r196, %r309, %r310;
	shr.u32 	%r197, %r196, 31;
	add.s32 	%r198, %r196, %r197;
	shr.s32 	%r199, %r198, 1;
	mul.wide.s32 	%rd183, %r199, 2;
	add.s64 	%rd184, %rd4, %rd183;
	ld.global.u16 	%rs52, [%rd184];
	setp.gt.s16 	%p56, %rs24, %rs52;
	selp.b32 	%r310, %r310, %r199, %p56;
	selp.b32 	%r309, %r199, %r309, %p56;
	setp.eq.s32 	%p57, %r310, %r309;
	@%p57 bra 	$L__BB1_111;
	bra.uni 	$L__BB1_88;
$L__BB1_111:
	mul.wide.s32 	%rd185, %r310, 2;
	add.s64 	%rd186, %rd4, %rd185;
	ld.global.u16 	%rs58, [%rd186];
$L__BB1_112:
	cvt.s32.s16 	%r300, %rs58;
	mov.f32 	%f293, 0f00000000;
$L__BB1_113:
	shl.b32 	%r200, %r192, 2;
	mov.u32 	%r201, _ZZ24evaluate_showdown_kernelPflPlPsS1_S1_iS_E11sorted_eval;
	add.s32 	%r202, %r201, %r200;
	atom.shared.add.f32 	%f147, [%r202], %f292;
	mov.u32 	%r203, _ZZ24evaluate_showdown_kernelPflPlPsS1_S1_iS_E12sorted_range;
	add.s32 	%r204, %r203, %r200;
	ld.shared.f32 	%f148, [%r204];
	add.f32 	%f293, %f293, %f148;
$L__BB1_114:
	add.s32 	%r307, %r307, 1;
	setp.ne.s32 	%p59, %r307, 51;
	@%p59 bra 	$L__BB1_85;
$L__BB1_115:
	bar.sync 	0;
	mov.u32 	%r235, _ZZ15cuda_prefix_sumPfE4temp;
	add.s32 	%r79, %r235, %r108;
	mov.b32 	%r236, 0;
	st.shared.u32 	[%r79], %r236;
	setp.gt.s32 	%p69, %r1, 120;
	mul.lo.s32 	%r80, %r1, 40;
	add.s32 	%r81, %r2, %r80;
	mov.f32 	%f295, 0f00000000;
	@%p69 bra 	$L__BB1_117;
	ld.shared.f32 	%f163, [%r81];
	add.f32 	%f295, %f163, 0f00000000;
	st.shared.f32 	[%r79], %f295;
$L__BB1_117:
	setp.gt.s32 	%p70, %r1, 120;
	@%p70 bra 	$L__BB1_119;
	ld.shared.f32 	%f164, [%r81+4];
	add.f32 	%f295, %f164, %f295;
	st.shared.f32 	[%r79], %f295;
$L__BB1_119:
	setp.gt.s32 	%p71, %r1, 120;
	@%p71 bra 	$L__BB1_121;
	ld.shared.f32 	%f165, [%r81+8];
	add.f32 	%f295, %f165, %f295;
	st.shared.f32 	[%r79], %f295;
$L__BB1_121:
	setp.gt.s32 	%p72, %r1, 120;
	@%p72 bra 	$L__BB1_123;
	ld.shared.f32 	%f166, [%r81+12];
	add.f32 	%f295, %f166, %f295;
	st.shared.f32 	[%r79], %f295;
$L__BB1_123:
	setp.gt.s32 	%p73, %r1, 120;
	@%p73 bra 	$L__BB1_125;
	ld.shared.f32 	%f167, [%r81+16];
	add.f32 	%f295, %f167, %f295;
	st.shared.f32 	[%r79], %f295;
$L__BB1_125:
	setp.gt.s32 	%p74, %r1, 120;
	@%p74 bra 	$L__BB1_127;
	ld.shared.f32 	%f168, [%r81+20];
	add.f32 	%f295, %f168, %f295;
	st.shared.f32 	[%r79], %f295;
$L__BB1_127:
	setp.gt.s32 	%p75, %r1, 119;
	@%p75 bra 	$L__BB1_129;
	ld.shared.f32 	%f169, [%r81+24];
	add.f32 	%f295, %f169, %f295;
	st.shared.f32 	[%r79], %f295;
$L__BB1_129:
	setp.gt.s32 	%p76, %r1, 119;
	@%p76 bra 	$L__BB1_131;
	ld.shared.f32 	%f170, [%r81+28];
	add.f32 	%f295, %f170, %f295;
	st.shared.f32 	[%r79], %f295;
$L__BB1_131:
	setp.gt.s32 	%p77, %r1, 119;
	@%p77 bra 	$L__BB1_133;
	ld.shared.f32 	%f171, [%r81+32];
	add.f32 	%f295, %f171, %f295;
	st.shared.f32 	[%r79], %f295;
$L__BB1_133:
	setp.gt.s32 	%p78, %r1, 119;
	@%p78 bra 	$L__BB1_135;
	ld.shared.f32 	%f172, [%r81+36];
	add.f32 	%f295, %f172, %f295;
	st.shared.f32 	[%r79], %f295;
$L__BB1_135:
	setp.gt.s32 	%p79, %r1, 119;
	@%p79 bra 	$L__BB1_137;
	ld.shared.f32 	%f173, [%r81+40];
	add.f32 	%f174, %f173, %f295;
	st.shared.f32 	[%r79], %f174;
$L__BB1_137:
	bar.sync 	0;
	shl.b32 	%r237, %r1, 1;
	or.b32  	%r82, %r237, 1;
	bar.sync 	0;
	setp.gt.s32 	%p80, %r1, 63;
	add.s32 	%r83, %r79, %r108;
	@%p80 bra 	$L__BB1_139;
	ld.shared.f32 	%f175, [%r83];
	ld.shared.f32 	%f176, [%r83+4];
	add.f32 	%f177, %f175, %f176;
	st.shared.f32 	[%r83+4], %f177;
$L__BB1_139:
	bar.sync 	0;
	setp.gt.s32 	%p81, %r1, 31;
	shl.b32 	%r84, %r82, 3;
	add.s32 	%r85, %r235, %r84;
	@%p81 bra 	$L__BB1_141;
	ld.shared.f32 	%f178, [%r85+-4];
	ld.shared.f32 	%f179, [%r85+4];
	add.f32 	%f180, %f178, %f179;
	st.shared.f32 	[%r85+4], %f180;
$L__BB1_141:
	bar.sync 	0;
	setp.gt.s32 	%p82, %r1, 15;
	add.s32 	%r86, %r85, %r84;
	@%p82 bra 	$L__BB1_143;
	ld.shared.f32 	%f181, [%r86+-4];
	ld.shared.f32 	%f182, [%r86+12];
	add.f32 	%f183, %f181, %f182;
	st.shared.f32 	[%r86+12], %f183;
$L__BB1_143:
	bar.sync 	0;
	setp.gt.s32 	%p83, %r1, 7;
	mad.lo.s32 	%r87, %r82, 24, %r85;
	@%p83 bra 	$L__BB1_145;
	ld.shared.f32 	%f184, [%r87+-4];
	ld.shared.f32 	%f185, [%r87+28];
	add.f32 	%f186, %f184, %f185;
	st.shared.f32 	[%r87+28], %f186;
$L__BB1_145:
	bar.sync 	0;
	setp.gt.s32 	%p84, %r1, 3;
	mad.lo.s32 	%r88, %r82, 56, %r85;
	@%p84 bra 	$L__BB1_147;
	ld.shared.f32 	%f187, [%r88+-4];
	ld.shared.f32 	%f188, [%r88+60];
	add.f32 	%f189, %f187, %f188;
	st.shared.f32 	[%r88+60], %f189;
$L__BB1_147:
	bar.sync 	0;
	setp.gt.s32 	%p85, %r1, 1;
	mad.lo.s32 	%r89, %r82, 120, %r85;
	@%p85 bra 	$L__BB1_149;
	ld.shared.f32 	%f190, [%r89+-4];
	ld.shared.f32 	%f191, [%r89+124];
	add.f32 	%f192, %f190, %f191;
	st.shared.f32 	[%r89+124], %f192;
$L__BB1_149:
	bar.sync 	0;
	setp.gt.s32 	%p86, %r1, 0;
	mad.lo.s32 	%r90, %r82, 248, %r85;
	@%p86 bra 	$L__BB1_151;
	ld.shared.f32 	%f193, [%r90+-4];
	ld.shared.f32 	%f194, [%r90+252];
	add.f32 	%f195, %f193, %f194;
	st.shared.f32 	[%r90+252], %f195;
$L__BB1_151:
	setp.ne.s32 	%p87, %r1, 0;
	@%p87 bra 	$L__BB1_153;
	mov.b32 	%r240, 0;
	st.shared.u32 	[_ZZ15cuda_prefix_sumPfE4temp+508], %r240;
$L__BB1_153:
	setp.gt.s32 	%p88, %r1, 0;
	bar.sync 	0;
	@%p88 bra 	$L__BB1_155;
	ld.shared.f32 	%f196, [%r90+-4];
	ld.shared.f32 	%f197, [%r90+252];
	st.shared.f32 	[%r90+-4], %f197;
	add.f32 	%f198, %f196, %f197;
	st.shared.f32 	[%r90+252], %f198;
$L__BB1_155:
	setp.gt.s32 	%p89, %r1, 1;
	bar.sync 	0;
	@%p89 bra 	$L__BB1_157;
	ld.shared.f32 	%f199, [%r89+-4];
	ld.shared.f32 	%f200, [%r89+124];
	st.shared.f32 	[%r89+-4], %f200;
	add.f32 	%f201, %f199, %f200;
	st.shared.f32 	[%r89+124], %f201;
$L__BB1_157:
	setp.gt.s32 	%p90, %r1, 3;
	bar.sync 	0;
	@%p90 bra 	$L__BB1_159;
	ld.shared.f32 	%f202, [%r88+-4];
	ld.shared.f32 	%f203, [%r88+60];
	st.shared.f32 	[%r88+-4], %f203;
	add.f32 	%f204, %f202, %f203;
	st.shared.f32 	[%r88+60], %f204;
$L__BB1_159:
	setp.gt.s32 	%p91, %r1, 7;
	bar.sync 	0;
	@%p91 bra 	$L__BB1_161;
	ld.shared.f32 	%f205, [%r87+-4];
	ld.shared.f32 	%f206, [%r87+28];
	st.shared.f32 	[%r87+-4], %f206;
	add.f32 	%f207, %f205, %f206;
	st.shared.f32 	[%r87+28], %f207;
$L__BB1_161:
	setp.gt.s32 	%p92, %r1, 15;
	bar.sync 	0;
	@%p92 bra 	$L__BB1_163;
	ld.shared.f32 	%f208, [%r86+-4];
	ld.shared.f32 	%f209, [%r86+12];
	st.shared.f32 	[%r86+-4], %f209;
	add.f32 	%f210, %f208, %f209;
	st.shared.f32 	[%r86+12], %f210;
$L__BB1_163:
	setp.gt.s32 	%p93, %r1, 31;
	bar.sync 	0;
	@%p93 bra 	$L__BB1_165;
	ld.shared.f32 	%f211, [%r85+-4];
	ld.shared.f32 	%f212, [%r85+4];
	st.shared.f32 	[%r85+-4], %f212;
	add.f32 	%f213, %f211, %f212;
	st.shared.f32 	[%r85+4], %f213;
$L__BB1_165:
	setp.gt.s32 	%p94, %r1, 63;
	bar.sync 	0;
	@%p94 bra 	$L__BB1_167;
	ld.shared.f32 	%f214, [%r83];
	ld.shared.f32 	%f215, [%r83+4];
	st.shared.f32 	[%r83], %f215;
	add.f32 	%f216, %f214, %f215;
	st.shared.f32 	[%r83+4], %f216;
$L__BB1_167:
	setp.gt.s32 	%p95, %r1, 120;
	bar.sync 	0;
	ld.shared.f32 	%f305, [%r79];
	@%p95 bra 	$L__BB1_169;
	ld.shared.f32 	%f217, [%r81];
	st.shared.f32 	[%r81], %f305;
	add.f32 	%f305, %f305, %f217;
$L__BB1_169:
	setp.gt.s32 	%p96, %r1, 120;
	@%p96 bra 	$L__BB1_171;
	ld.shared.f32 	%f218, [%r81+4];
	st.shared.f32 	[%r81+4], %f305;
	add.f32 	%f305, %f305, %f218;
$L__BB1_171:
	setp.gt.s32 	%p97, %r1, 120;
	@%p97 bra 	$L__BB1_173;
	ld.shared.f32 	%f219, [%r81+8];
	st.shared.f32 	[%r81+8], %f305;
	add.f32 	%f305, %f305, %f219;
$L__BB1_173:
	setp.gt.s32 	%p98, %r1, 120;
	@%p98 bra 	$L__BB1_175;
	ld.shared.f32 	%f220, [%r81+12];
	st.shared.f32 	[%r81+12], %f305;
	add.f32 	%f305, %f305, %f220;
$L__BB1_175:
	setp.gt.s32 	%p99, %r1, 120;
	@%p99 bra 	$L__BB1_177;
	ld.shared.f32 	%f221, [%r81+16];
	st.shared.f32 	[%r81+16], %f305;
	add.f32 	%f305, %f305, %f221;
$L__BB1_177:
	setp.gt.s32 	%p100, %r1, 120;
	@%p100 bra 	$L__BB1_179;
	ld.shared.f32 	%f222, [%r81+20];
	st.shared.f32 	[%r81+20], %f305;
	add.f32 	%f305, %f305, %f222;
$L__BB1_179:
	setp.gt.s32 	%p101, %r1, 119;
	@%p101 bra 	$L__BB1_181;
	ld.shared.f32 	%f223, [%r81+24];
	st.shared.f32 	[%r81+24], %f305;
	add.f32 	%f305, %f305, %f223;
$L__BB1_181:
	setp.gt.s32 	%p102, %r1, 119;
	@%p102 bra 	$L__BB1_183;
	ld.shared.f32 	%f224, [%r81+28];
	st.shared.f32 	[%r81+28], %f305;
	add.f32 	%f305, %f305, %f224;
$L__BB1_183:
	setp.gt.s32 	%p103, %r1, 119;
	@%p103 bra 	$L__BB1_185;
	ld.shared.f32 	%f225, [%r81+32];
	st.shared.f32 	[%r81+32], %f305;
	add.f32 	%f305, %f305, %f225;
$L__BB1_185:
	setp.gt.s32 	%p104, %r1, 119;
	@%p104 bra 	$L__BB1_187;
	ld.shared.f32 	%f226, [%r81+36];
	st.shared.f32 	[%r81+36], %f305;
	add.f32 	%f305, %f305, %f226;
$L__BB1_187:
	setp.gt.s32 	%p105, %r1, 119;
	@%p105 bra 	$L__BB1_189;
	st.shared.f32 	[%r81+40], %f305;
$L__BB1_189:
	setp.ne.s32 	%p106, %r1, 0;
	@%p106 bra 	$L__BB1_191;
	ld.shared.f32 	%f227, [_ZZ24evaluate_showdown_kernelPflPlPsS1_S1_iS_E12sorted_range+5300];
	ld.global.s16 	%r241, [%rd3+2650];
	mul.wide.s32 	%rd219, %r241, 4;
	add.s64 	%rd220, %rd2, %rd219;
	ld.global.f32 	%f228, [%rd220];
	add.f32 	%f229, %f227, %f228;
	st.shared.f32 	[_ZZ24evaluate_showdown_kernelPflPlPsS1_S1_iS_E12sorted_range+5304], %f229;
$L__BB1_191:
	bar.sync 	0;
	ld.shared.f32 	%f110, [_ZZ24evaluate_showdown_kernelPflPlPsS1_S1_iS_E12sorted_range+5304];
	mul.lo.s32 	%r91, %r1, 11;
	mov.b32 	%r313, 0;
	mov.u32 	%r251, _ZZ24evaluate_showdown_kernelPflPlPsS1_S1_iS_E12sorted_range;
	mov.u32 	%r263, _ZZ24evaluate_showdown_kernelPflPlPsS1_S1_iS_E11sorted_eval;
$L__BB1_192:
	add.s32 	%r93, %r313, %r91;
	setp.gt.s32 	%p107, %r93, 1325;
	@%p107 bra 	$L__BB1_211;
	mul.wide.s32 	%rd221, %r93, 2;
	add.s64 	%rd222, %rd3, %rd221;
	ld.global.s16 	%r243, [%rd222];
	mul.wide.s32 	%rd223, %r243, 8;
	add.s64 	%rd224, %rd1, %rd223;
	ld.global.u64 	%rd225, [%rd224];
	and.b64  	%rd226, %rd225, %rd35;
	setp.gt.s64 	%p108, %rd226, 0;
	@%p108 bra 	$L__BB1_211;
	setp.eq.s32 	%p109, %r104, 0;
	cvt.u16.u32 	%rs29, %r93;
	mov.b64 	%rd273, 0;
	@%p109 bra 	$L__BB1_197;
	mov.b32 	%r314, 0;
	mov.u32 	%r315, %r104;
	bra.uni 	$L__BB1_199;
$L__BB1_196:
	cvt.s64.s32 	%rd273, %r315;
$L__BB1_197:
	shl.b64 	%rd234, %rd273, 1;
	add.s64 	%rd235, %rd4, %rd234;
	ld.global.u16 	%rs59, [%rd235];
	bra.uni 	$L__BB1_202;
$L__BB1_198:
	add.s32 	%r246, %r314, %r315;
	shr.u32 	%r247, %r246, 31;
	add.s32 	%r248, %r246, %r247;
	shr.s32 	%r249, %r248, 1;
	mul.wide.s32 	%rd228, %r249, 2;
	add.s64 	%rd229, %rd4, %rd228;
	ld.global.u16 	%rs53, [%rd229];
	setp.lt.s16 	%p111, %rs53, %rs29;
	selp.b32 	%r315, %r315, %r249, %p111;
	selp.b32 	%r314, %r249, %r314, %p111;
	setp.eq.s32 	%p112, %r315, %r314;
	@%p112 bra 	$L__BB1_196;
$L__BB1_199:
	add.s32 	%r245, %r314, 1;
	setp.ne.s32 	%p110, %r245, %r315;
	@%p110 bra 	$L__BB1_198;
	mul.wide.s32 	%rd230, %r315, 2;
	add.s64 	%rd231, %rd4, %rd230;
	ld.global.u16 	%rs59, [%rd231];
	setp.le.s16 	%p113, %rs59, %rs29;
	@%p113 bra 	$L__BB1_202;
	mul.wide.s32 	%rd232, %r314, 2;
	add.s64 	%rd233, %rd4, %rd232;
	ld.global.u16 	%rs59, [%rd233];
$L__BB1_202:
	setp.eq.s32 	%p114, %r104, 0;
	mul.wide.s16 	%r250, %rs59, 4;
	add.s32 	%r252, %r251, %r250;
	ld.shared.f32 	%f111, [%r252];
	mov.b64 	%rd274, 0;
	@%p114 bra 	$L__BB1_205;
	mov.b32 	%r316, 0;
	mov.u32 	%r317, %r104;
	bra.uni 	$L__BB1_207;
$L__BB1_204:
	cvt.s64.s32 	%rd274, %r317;
$L__BB1_205:
	shl.b64 	%rd243, %rd274, 1;
	add.s64 	%rd244, %rd4, %rd243;
	ld.global.u16 	%rs60, [%rd244];
	bra.uni 	$L__BB1_210;
$L__BB1_206:
	add.s32 	%r255, %r316, %r317;
	shr.u32 	%r256, %r255, 31;
	add.s32 	%r257, %r255, %r256;
	shr.s32 	%r258, %r257, 1;
	mul.wide.s32 	%rd237, %r258, 2;
	add.s64 	%rd238, %rd4, %rd237;
	ld.global.u16 	%rs54, [%rd238];
	setp.gt.s16 	%p116, %rs54, %rs29;
	selp.b32 	%r317, %r258, %r317, %p116;
	selp.b32 	%r316, %r316, %r258, %p116;
	setp.eq.s32 	%p117, %r317, %r316;
	@%p117 bra 	$L__BB1_204;
$L__BB1_207:
	add.s32 	%r254, %r316, 1;
	setp.ne.s32 	%p115, %r254, %r317;
	@%p115 bra 	$L__BB1_206;
	mul.wide.s32 	%rd239, %r316, 2;
	add.s64 	%rd240, %rd4, %rd239;
	ld.global.u16 	%rs60, [%rd240];
	setp.gt.s16 	%p118, %rs60, %rs29;
	@%p118 bra 	$L__BB1_210;
	mul.wide.s32 	%rd241, %r317, 2;
	add.s64 	%rd242, %rd4, %rd241;
	ld.global.u16 	%rs60, [%rd242];
$L__BB1_210:
	mul.wide.s16 	%r259, %rs60, 4;
	add.s32 	%r261, %r251, %r259;
	ld.shared.f32 	%f230, [%r261];
	sub.f32 	%f231, %f110, %f230;
	sub.f32 	%f232, %f111, %f231;
	shl.b32 	%r262, %r93, 2;
	add.s32 	%r264, %r263, %r262;
	ld.shared.f32 	%f233, [%r264];
	add.f32 	%f234, %f233, %f232;
	st.shared.f32 	[%r264], %f234;
$L__BB1_211:
	add.s32 	%r313, %r313, 1;
	setp.ne.s32 	%p119, %r313, 11;
	@%p119 bra 	$L__BB1_192;
	ld.param.u64 	%rd268, [_Z24evaluate_showdown_kernelPflPlPsS1_S1_iS__param_7];
	cvta.to.global.u64 	%rd33, %rd268;
	setp.gt.s32 	%p120, %r1, 120;
	bar.sync 	0;
	add.s32 	%r103, %r3, %r80;
	mul.wide.s32 	%rd245, %r1, 20;
	add.s64 	%rd34, %rd6, %rd245;
	@%p120 bra 	$L__BB1_214;
	ld.shared.f32 	%f235, [%r103];
	ld.global.s16 	%r265, [%rd34];
	mul.wide.s32 	%rd246, %r265, 4;
	add.s64 	%rd247, %rd33, %rd246;
	st.global.f32 	[%rd247], %f235;
	ld.shared.f32 	%f236, [%r103+4];
	ld.global.s16 	%r266, [%rd34+2];
	mul.wide.s32 	%rd248, %r266, 4;
	add.s64 	%rd249, %rd33, %rd248;
	st.global.f32 	[%rd249], %f236;
	ld.shared.f32 	%f237, [%r103+8];
	ld.global.s16 	%r267, [%rd34+4];
	mul.wide.s32 	%rd250, %r267, 4;
	add.s64 	%rd251, %rd33, %rd250;
	st.global.f32 	[%rd251], %f237;
	ld.shared.f32 	%f238, [%r103+12];
	ld.global.s16 	%r268, [%rd34+6];
	mul.wide.s32 	%rd252, %r268, 4;
	add.s64 	%rd253, %rd33, %rd252;
	st.global.f32 	[%rd253], %f238;
	ld.shared.f32 	%f239, [%r103+16];
	ld.global.s16 	%r269, [%rd34+8];
	mul.wide.s32 	%rd254, %r269, 4;
	add.s64 	%rd255, %rd33, %rd254;
	st.global.f32 	[%rd255], %f239;
	ld.shared.f32 	%f240, [%r103+20];
	ld.global.s16 	%r270, [%rd34+10];
	mul.wide.s32 	%rd256, %r270, 4;
	add.s64 	%rd257, %rd33, %rd256;
	st.global.f32 	[%rd257], %f240;
$L__BB1_214:
	setp.gt.s32 	%p121, %r1, 119;
	@%p121 bra 	$L__BB1_216;
	ld.shared.f32 	%f241, [%r103+24];
	ld.global.s16 	%r271, [%rd34+12];
	mul.wide.s32 	%rd258, %r271, 4;
	add.s64 	%rd259, %rd33, %rd258;
	st.global.f32 	[%rd259], %f241;
	ld.shared.f32 	%f242, [%r103+28];
	ld.global.s16 	%r272, [%rd34+14];
	mul.wide.s32 	%rd260, %r272, 4;
	add.s64 	%rd261, %rd33, %rd260;
	st.global.f32 	[%rd261], %f242;
	ld.shared.f32 	%f243, [%r103+32];
	ld.global.s16 	%r273, [%rd34+16];
	mul.wide.s32 	%rd262, %r273, 4;
	add.s64 	%rd263, %rd33, %rd262;
	st.global.f32 	[%rd263], %f243;
	ld.shared.f32 	%f244, [%r103+36];
	ld.global.s16 	%r274, [%rd34+18];
	mul.wide.s32 	%rd264, %r274, 4;
	add.s64 	%rd265, %rd33, %rd264;
	st.global.f32 	[%rd265], %f244;
	ld.shared.f32 	%f245, [%r103+40];
	ld.global.s16 	%r275, [%rd34+20];
	mul.wide.s32 	%rd266, %r275, 4;
	add.s64 	%rd267, %rd33, %rd266;
	st.global.f32 	[%rd267], %f245;
$L__BB1_216:
	ret;

}


// ===== COMPILED SASS (sm_100) =====

	.target	sm_100

	.elftype	@"ET_EXEC"


//--------------------- .note.nv.tkinfo           --------------------------
	.section	.note.nv.tkinfo,"",@"SHT_NOTE"
	.sectionflags	@"SHF_NOTE_NV_TKINFO"
	.tkinfo
        /*0018*/ 	.word	0x00000002
        /*0030*/ 	.string	""
        /*0030*/ 	.string	"ptxas"
        /*0030*/ 	.string	"Cuda compilation tools, release 13.0, V13.0.88"
        /*0030*/ 	.string	"Build cuda_13.0.r13.0/compiler.36424714_0"
        /*0030*/ 	.string	"-arch sm_100 -m 64 "



//--------------------- .note.nv.cuinfo           --------------------------
	.section	.note.nv.cuinfo,"",@"SHT_NOTE"
	.sectionflags	@"SHF_NOTE_NV_CUINFO"
        /*0018*/ 	.short	0x0002
        /*001a*/ 	.short	0x0064
        /*001c*/ 	.short	0x0082
	.zero		2


//--------------------- .nv.info                  --------------------------
	.section	.nv.info,"",@"SHT_CUDA_INFO"
	.align	4


	//----- nvinfo : EIATTR_REGCOUNT
	.align		4
        /*0000*/ 	.byte	0x04, 0x2f
        /*0002*/ 	.short	(.L_1 - .L_0)
	.align		4
.L_0:
        /*0004*/ 	.word	index@(_Z14gpu_prefix_sumPf)
        /*0008*/ 	.word	0x0000001c


	//----- nvinfo : EIATTR_FRAME_SIZE
	.align		4
.L_1:
        /*000c*/ 	.byte	0x04, 0x11
        /*000e*/ 	.short	(.L_3 - .L_2)
	.align		4
.L_2:
        /*0010*/ 	.word	index@(_Z14gpu_prefix_sumPf)
        /*0014*/ 	.word	0x00000000


	//----- nvinfo : EIATTR_REGCOUNT
	.align		4
.L_3:
        /*0018*/ 	.byte	0x04, 0x2f
        /*001a*/ 	.short	(.L_5 - .L_4)
	.align		4
.L_4:
        /*001c*/ 	.word	index@(_Z24evaluate_showdown_kernelPflPlPsS1_S1_iS_)
        /*0020*/ 	.word	0x0000001e


	//----- nvinfo : EIATTR_FRAME_SIZE
	.align		4
.L_5:
        /*0024*/ 	.byte	0x04, 0x11
        /*0026*/ 	.short	(.L_7 - .L_6)
	.align		4
.L_6:
        /*0028*/ 	.word	index@(_Z24evaluate_showdown_kernelPflPlPsS1_S1_iS_)
        /*002c*/ 	.word	0x00000000


	//----- nvinfo : EIATTR_MIN_STACK_SIZE
	.align		4
.L_7:
        /*0030*/ 	.byte	0x04, 0x12
        /*0032*/ 	.short	(.L_9 - .L_8)
	.align		4
.L_8:
        /*0034*/ 	.word	index@(_Z24evaluate_showdown_kernelPflPlPsS1_S1_iS_)
        /*0038*/ 	.word	0x00000000


	//----- nvinfo : EIATTR_MIN_STACK_SIZE
	.align		4
.L_9:
        /*003c*/ 	.byte	0x04, 0x12
        /*003e*/ 	.short	(.L_11 - .L_10)
	.align		4
.L_10:
        /*0040*/ 	.word	index@(_Z14gpu_prefix_sumPf)
        /*0044*/ 	.word	0x00000000
.L_11:


//--------------------- .nv.compat                --------------------------
	.section	.nv.compat,"",@"SHT_CUDA_COMPAT_INFO"
	.align	4
        /*0000*/ 	.byte	0x02, 0x09, 0x00, 0x00, 0x02, 0x02, 0x01, 0x00, 0x02, 0x05, 0x05, 0x00, 0x03, 0x07, 0x01, 0x01
        /*0010*/ 	.byte	0x02, 0x03, 0x00, 0x00, 0x02, 0x06, 0x01, 0x00, 0x04, 0x0b, 0x08, 0x00, 0x09, 0x00, 0x00, 0x00
        /*0020*/ 	.byte	0x00, 0x00, 0x00, 0x00


//--------------------- .nv.info._Z24evaluate_showdown_kernelPflPlPsS1_S1_iS_ --------------------------
	.section	.nv.info._Z24evaluate_showdown_kernelPflPlPsS1_S1_iS_,"",@"SHT_CUDA_INFO"
	.sectionflags	@""
	.align	4


	//----- nvinfo : EIATTR_CUDA_API_VERSION
	.align		4
        /*0000*/ 	.byte	0x04, 0x37
        /*0002*/ 	.short	(.L_13 - .L_12)
.L_12:
        /*0004*/ 	.word	0x00000082


	//----- nvinfo : EIATTR_KPARAM_INFO
	.align		4
.L_13:
        /*0008*/ 	.byte	0x04, 0x17
        /*000a*/ 	.short	(.L_15 - .L_14)
.L_14:
        /*000c*/ 	.word	0x00000000
        /*0010*/ 	.short	0x0007
        /*0012*/ 	.short	0x0038
        /*0014*/ 	.byte	0x00, 0xf5, 0x21, 0x00


	//----- nvinfo : EIATTR_KPARAM_INFO
	.align		4
.L_15:
        /*0018*/ 	.byte	0x04, 0x17
        /*001a*/ 	.short	(.L_17 - .L_16)
.L_16:
        /*001c*/ 	.word	0x00000000
        /*0020*/ 	.short	0x0006
        /*0022*/ 	.short	0x0030
        /*0024*/ 	.byte	0x00, 0xf0, 0x11, 0x00


	//----- nvinfo : EIATTR_KPARAM_INFO
	.align		4
.L_17:
        /*0028*/ 	.byte	0x04, 0x17
        /*002a*/ 	.short	(.L_19 - .L_18)
.L_18:
        /*002c*/ 	.word	0x00000000
        /*0030*/ 	.short	0x0005
        /*0032*/ 	.short	0x0028
        /*0034*/ 	.byte	0x00, 0xf5, 0x21, 0x00


	//----- nvinfo : EIATTR_KPARAM_INFO
	.align		4
.L_19:
        /*0038*/ 	.byte	0x04, 0x17
        /*003a*/ 	.short	(.L_21 - .L_20)
.L_20:
        /*003c*/ 	.word	0x00000000
        /*0040*/ 	.short	0x0004
        /*0042*/ 	.short	0x0020
        /*0044*/ 	.byte	0x00, 0xf5, 0x21, 0x00


	//----- nvinfo : EIATTR_KPARAM_INFO
	.align		4
.L_21:
        /*0048*/ 	.byte	0x04, 0x17
        /*004a*/ 	.short	(.L_23 - .L_22)
.L_22:
        /*004c*/ 	.word	0x00000000
        /*0050*/ 	.short	0x0003
        /*0052*/ 	.short	0x0018
        /*0054*/ 	.byte	0x00, 0xf5, 0x21, 0x00


	//----- nvinfo : EIATTR_KPARAM_INFO
	.align		4
.L_23:
        /*0058*/ 	.byte	0x04, 0x17
        /*005a*/ 	.short	(.L_25 - .L_24)
.L_24:
        /*005c*/ 	.word	0x00000000
        /*0060*/ 	.short	0x0002
        /*0062*/ 	.short	0x0010
        /*0064*/ 	.byte	0x00, 0xf5, 0x21, 0x00


	//----- nvinfo : EIATTR_KPARAM_INFO
	.align		4
.L_25:
        /*0068*/ 	.byte	0x04, 0x17
        /*006a*/ 	.short	(.L_27 - .L_26)
.L_26:
        /*006c*/ 	.word	0x00000000
        /*0070*/ 	.short	0x0001
        /*0072*/ 	.short	0x0008
        /*0074*/ 	.byte	0x00, 0xf0, 0x21, 0x00


	//----- nvinfo : EIATTR_KPARAM_INFO
	.align		4
.L_27:
        /*0078*/ 	.byte	0x04, 0x17
        /*007a*/ 	.short	(.L_29 - .L_28)
.L_28:
        /*007c*/ 	.word	0x00000000
        /*0080*/ 	.short	0x0000
        /*0082*/ 	.short	0x0000
        /*0084*/ 	.byte	0x00, 0xf5, 0x21, 0x00


	//----- nvinfo : EIATTR_SPARSE_MMA_MASK
	.align		4
.L_29:
        /*0088*/ 	.byte	0x03, 0x50
        /*008a*/ 	.short	0x0000


	//----- nvinfo : EIATTR_MAXREG_COUNT
	.align		4
        /*008c*/ 	.byte	0x03, 0x1b
        /*008e*/ 	.short	0x00ff


	//----- nvinfo : EIATTR_NUM_BARRIERS
	.align		4
        /*0090*/ 	.byte	0x02, 0x4c
        /*0092*/ 	.byte	0x01
	.zero		1


	//----- nvinfo : EIATTR_MERCURY_ISA_VERSION
	.align		4
        /*0094*/ 	.byte	0x03, 0x5f
        /*0096*/ 	.short	0x0101


	//----- nvinfo : EIATTR_VRC_CTA_INIT_COUNT
	.align		4
        /*0098*/ 	.byte	0x02, 0x4a
	.zero		1
	.zero		1


	//----- nvinfo : EIATTR_EXIT_INSTR_OFFSETS
	.align		4
        /*009c*/ 	.byte	0x04, 0x1c
        /*009e*/ 	.short	(.L_31 - .L_30)


	//   ....[0]....
.L_30:
        /*00a0*/ 	.word	0x00004c40


	//   ....[1]....
        /*00a4*/ 	.word	0x00004da0


	//----- nvinfo : EIATTR_CRS_STACK_SIZE
	.align		4
.L_31:
        /*00a8*/ 	.byte	0x04, 0x1e
        /*00aa*/ 	.short	(.L_33 - .L_32)
.L_32:
        /*00ac*/ 	.word	0x00000000


	//----- nvinfo : EIATTR_CBANK_PARAM_SIZE
	.align		4
.L_33:
        /*00b0*/ 	.byte	0x03, 0x19
        /*00b2*/ 	.short	0x0040


	//----- nvinfo : EIATTR_PARAM_CBANK
	.align		4
        /*00b4*/ 	.byte	0x04, 0x0a
        /*00b6*/ 	.short	(.L_35 - .L_34)
	.align		4
.L_34:
        /*00b8*/ 	.word	index@(.nv.constant0._Z24evaluate_showdown_kernelPflPlPsS1_S1_iS_)
        /*00bc*/ 	.short	0x0380
        /*00be*/ 	.short	0x0040


	//----- nvinfo : EIATTR_SW_WAR
	.align		4
.L_35:
        /*00c0*/ 	.byte	0x04, 0x36
        /*00c2*/ 	.short	(.L_37 - .L_36)
.L_36:
        /*00c4*/ 	.word	0x00000008
.L_37:


//--------------------- .nv.info._Z14gpu_prefix_sumPf --------------------------
	.section	.nv.info._Z14gpu_prefix_sumPf,"",@"SHT_CUDA_INFO"
	.sectionflags	@""
	.align	4


	//----- nvinfo : EIATTR_CUDA_API_VERSION
	.align		4
        /*0000*/ 	.byte	0x04, 0x37
        /*0002*/ 	.short	(.L_39 - .L_38)
.L_38:
        /*0004*/ 	.word	0x00000082


	//----- nvinfo : EIATTR_KPARAM_INFO
	.align		4
.L_39:
        /*0008*/ 	.byte	0x04, 0x17
        /*000a*/ 	.short	(.L_41 - .L_40)
.L_40:
        /*000c*/ 	.word	0x00000000
        /*0010*/ 	.short	0x0000
        /*0012*/ 	.short	0x0000
        /*0014*/ 	.byte	0x00, 0xf5, 0x21, 0x00


	//----- nvinfo : EIATTR_SPARSE_MMA_MASK
	.align		4
.L_41:
        /*0018*/ 	.byte	0x03, 0x50
        /*001a*/ 	.short	0x0000


	//----- nvinfo : EIATTR_MAXREG_COUNT
	.align		4
        /*001c*/ 	.byte	0x03, 0x1b
        /*001e*/ 	.short	0x00ff


	//----- nvinfo : EIATTR_NUM_BARRIERS
	.align		4
        /*0020*/ 	.byte	0x02, 0x4c
        /*0022*/ 	.byte	0x01
	.zero		1


	//----- nvinfo : EIATTR_MERCURY_ISA_VERSION
	.align		4
        /*0024*/ 	.byte	0x03, 0x5f
        /*0026*/ 	.short	0x0101


	//----- nvinfo : EIATTR_VRC_CTA_INIT_COUNT
	.align		4
        /*0028*/ 	.byte	0x02, 0x4a
	.zero		1
	.zero		1


	//----- nvinfo : EIATTR_EXIT_INSTR_OFFSETS
	.align		4
        /*002c*/ 	.byte	0x04, 0x1c
        /*002e*/ 	.short	(.L_43 - .L_42)


	//   ....[0]....
.L_42:
        /*0030*/ 	.word	0x00000c10


	//   ....[1]....
        /*0034*/ 	.word	0x00000c30


	//----- nvinfo : EIATTR_CRS_STACK_SIZE
	.align		4
.L_43:
        /*0038*/ 	.byte	0x04, 0x1e
        /*003a*/ 	.short	(.L_45 - .L_44)
.L_44:
        /*003c*/ 	.word	0x00000000


	//----- nvinfo : EIATTR_CBANK_PARAM_SIZE
	.align		4
.L_45:
        /*0040*/ 	.byte	0x03, 0x19
        /*0042*/ 	.short	0x0008


	//----- nvinfo : EIATTR_PARAM_CBANK
	.align		4
        /*0044*/ 	.byte	0x04, 0x0a
        /*0046*/ 	.short	(.L_47 - .L_46)
	.align		4
.L_46:
        /*0048*/ 	.word	index@(.nv.constant0._Z14gpu_prefix_sumPf)
        /*004c*/ 	.short	0x0380
        /*004e*/ 	.short	0x0008


	//----- nvinfo : EIATTR_SW_WAR
	.align		4
.L_47:
        /*0050*/ 	.byte	0x04, 0x36
        /*0052*/ 	.short	(.L_49 - .L_48)
.L_48:
        /*0054*/ 	.word	0x00000008
.L_49:


//--------------------- .nv.callgraph             --------------------------
	.section	.nv.callgraph,"",@"SHT_CUDA_CALLGRAPH"
	.align	4
	.sectionentsize	8
	.align		4
        /*0000*/ 	.word	0x00000000
	.align		4
        /*0004*/ 	.word	0xffffffff
	.align		4
        /*0008*/ 	.word	0x00000000
	.align		4
        /*000c*/ 	.word	0xfffffffe
	.align		4
        /*0010*/ 	.word	0x00000000
	.align		4
        /*0014*/ 	.word	0xfffffffd
	.align		4
        /*0018*/ 	.word	0x00000000
	.align		4
        /*001c*/ 	.word	0xfffffffc


//--------------------- .text._Z24evaluate_showdown_kernelPflPlPsS1_S1_iS_ --------------------------
	.section	.text._Z24evaluate_showdown_kernelPflPlPsS1_S1_iS_,"ax",@progbits
	.align	128
        .global         _Z24evaluate_showdown_kernelPflPlPsS1_S1_iS_
        .type           _Z24evaluate_showdown_kernelPflPlPsS1_S1_iS_,@function
        .size           _Z24evaluate_showdown_kernelPflPlPsS1_S1_iS_,(.L_x_152 - _Z24evaluate_showdown_kernelPflPlPsS1_S1_iS_)
        .other          _Z24evaluate_showdown_kernelPflPlPsS1_S1_iS_,@"STO_CUDA_ENTRY STV_DEFAULT"
_Z24evaluate_showdown_kernelPflPlPsS1_S1_iS_:
.text._Z24evaluate_showdown_kernelPflPlPsS1_S1_iS_:
[----:B------:R-:W-:Y:S01]  /*0000*/  LDC R1, c[0x0][0x37c] ;  /* 0x0000df00ff017b82 */ /* 0x000fe20000000800 */
[----:B------:R-:W0:Y:S07]  /*0010*/  S2R R0, SR_TID.X ;  /* 0x0000000000007919 */ /* 0x000e2e0000002100 */
[----:B------:R-:W0:Y:S01]  /*0020*/  S2UR UR7, SR_CTAID.X ;  /* 0x00000000000779c3 */ /* 0x000e220000002500 */
[----:B------:R-:W-:Y:S01]  /*0030*/  UMOV UR4, 0x400 ;  /* 0x0000040000047882 */ /* 0x000fe20000000000 */
[----:B------:R-:W1:Y:S01]  /*0040*/  LDCU.64 UR8, c[0x0][0x358] ;  /* 0x00006b00ff0877ac */ /* 0x000e620008000a00 */
[----:B------:R-:W-:Y:S01]  /*0050*/  BSSY.RECONVERGENT B0, `(.L_x_0) ;  /* 0x0000027000007945 */ /* 0x000fe20003800200 */
[----:B------:R-:W-:-:S04]  /*0060*/  UIADD3 UR5, UPT, UPT, UR4, 0x200, URZ ;  /* 0x0000020004057890 */ /* 0x000fc8000fffe0ff */
[----:B------:R-:W0:Y:S01]  /*0070*/  LDC R13, c[0x0][0x360] ;  /* 0x0000d800ff0d7b82 */ /* 0x000e220000000800 */
[----:B------:R-:W-:-:S07]  /*0080*/  UIADD3 UR4, UPT, UPT, UR4, 0x16bc, URZ ;  /* 0x000016bc04047890 */ /* 0x000fce000fffe0ff */
[----:B------:R-:W2:Y:S08]  /*0090*/  S2UR UR6, SR_CgaCtaId ;  /* 0x00000000000679c3 */ /* 0x000eb00000008800 */
[----:B------:R-:W3:Y:S01]  /*00a0*/  LDC.64 R2, c[0x0][0x398] ;  /* 0x0000e600ff027b82 */ /* 0x000ee20000000a00 */
[----:B0-----:R-:W-:-:S05]  /*00b0*/  IMAD R13, R13, UR7, R0 ;  /* 0x000000070d0d7c24 */ /* 0x001fca000f8e0200 */
[C---:B------:R-:W-:Y:S02]  /*00c0*/  ISETP.GT.AND P0, PT, R13.reuse, 0x52d, PT ;  /* 0x0000052d0d00780c */ /* 0x040fe40003f04270 */
[C---:B------:R-:W-:Y:S01]  /*00d0*/  ISETP.GT.AND P6, PT, R13.reuse, 0x4ad, PT ;  /* 0x000004ad0d00780c */ /* 0x040fe20003fc4270 */
[----:B--2---:R-:W-:Y:S01]  /*00e0*/  ULEA UR5, UR6, UR5, 0x18 ;  /* 0x0000000506057291 */ /* 0x004fe2000f8ec0ff */
[C---:B------:R-:W-:Y:S01]  /*00f0*/  ISETP.GT.AND P5, PT, R13.reuse, 0x42d, PT ;  /* 0x0000042d0d00780c */ /* 0x040fe20003fa4270 */
[----:B------:R-:W-:Y:S01]  /*0100*/  ULEA UR4, UR6, UR4, 0x18 ;  /* 0x0000000406047291 */ /* 0x000fe2000f8ec0ff */
[C---:B------:R-:W-:Y:S02]  /*0110*/  ISETP.GT.AND P4, PT, R13.reuse, 0x3ad, PT ;  /* 0x000003ad0d00780c */ /* 0x040fe40003f84270 */
[C---:B------:R-:W-:Y:S02]  /*0120*/  ISETP.GT.AND P3, PT, R13.reuse, 0x32d, PT ;  /* 0x0000032d0d00780c */ /* 0x040fe40003f64270 */
[C---:B------:R-:W-:Y:S01]  /*0130*/  LEA R0, R13.reuse, UR5, 0x2 ;  /* 0x000000050d007c11 */ /* 0x040fe2000f8e10ff */
[C---:B---3--:R-:W-:Y:S01]  /*0140*/  IMAD.WIDE R2, R13.reuse, 0x2, R2 ;  /* 0x000000020d027825 */ /* 0x048fe200078e0202 */
[----:B------:R-:W-:-:S02]  /*0150*/  ISETP.GT.AND P2, PT, R13, 0x2ad, PT ;  /* 0x000002ad0d00780c */ /* 0x000fc40003f44270 */
[C---:B------:R-:W-:Y:S02]  /*0160*/  ISETP.GT.AND P1, PT, R13.reuse, 0x22d, PT ;  /* 0x0000022d0d00780c */ /* 0x040fe40003f24270 */
[----:B------:R-:W-:Y:S01]  /*0170*/  LEA R12, R13, UR4, 0x2 ;  /* 0x000000040d0c7c11 */ /* 0x000fe2000f8e10ff */
[----:B-1----:R-:W-:Y:S10]  /*0180*/  @P0 BRA `(.L_x_1) ;  /* 0x00000000004c0947 */ /* 0x002ff40003800000 */
[----:B------:R-:W2:Y:S01]  /*0190*/  LDG.E.U16 R6, desc[UR8][R2.64] ;  /* 0x0000000802067981 */ /* 0x000ea2000c1e1500 */
[----:B------:R-:W0:Y:S01]  /*01a0*/  LDC.64 R4, c[0x0][0x390] ;  /* 0x0000e400ff047b82 */ /* 0x000e220000000a00 */
[----:B------:R-:W1:Y:S01]  /*01b0*/  LDCU.64 UR6, c[0x0][0x388] ;  /* 0x00007100ff0677ac */ /* 0x000e620008000a00 */
[----:B--2---:R-:W-:-:S05]  /*01c0*/  PRMT R7, R6, 0x9910, RZ ;  /* 0x0000991006077816 */ /* 0x004fca00000000ff */
[----:B0-----:R-:W-:-:S06]  /*01d0*/  IMAD.WIDE R4, R7, 0x8, R4 ;  /* 0x0000000807047825 */ /* 0x001fcc00078e0204 */
[----:B------:R-:W1:Y:S04]  /*01e0*/  LDG.E.64 R4, desc[UR8][R4.64] ;  /* 0x0000000804047981 */ /* 0x000e68000c1e1b00 */
[----:B------:R0:W-:Y:S04]  /*01f0*/  STS [R0], RZ ;  /* 0x000000ff00007388 */ /* 0x0001e80000000800 */
[----:B------:R0:W-:Y:S01]  /*0200*/  STS [R12], RZ ;  /* 0x000000ff0c007388 */ /* 0x0001e20000000800 */
[----:B-1----:R-:W-:Y:S02]  /*0210*/  LOP3.LUT R6, R4, UR6, RZ, 0xc0, !PT ;  /* 0x0000000604067c12 */ /* 0x002fe4000f8ec0ff */
[----:B------:R-:W-:-:S02]  /*0220*/  LOP3.LUT R8, R5, UR7, RZ, 0xc0, !PT ;  /* 0x0000000705087c12 */ /* 0x000fc4000f8ec0ff */
[----:B------:R-:W-:-:S04]  /*0230*/  ISETP.GT.U32.AND P0, PT, R6, RZ, PT ;  /* 0x000000ff0600720c */ /* 0x000fc80003f04070 */
[----:B------:R-:W-:-:S13]  /*0240*/  ISETP.GT.AND.EX P0, PT, R8, RZ, PT, P0 ;  /* 0x000000ff0800720c */ /* 0x000fda0003f04300 */
[----:B0-----:R-:W-:Y:S05]  /*0250*/  @P0 BRA `(.L_x_1) ;  /* 0x0000000000180947 */ /* 0x001fea0003800000 */
[----:B------:R-:W0:Y:S01]  /*0260*/  LDCU.64 UR6, c[0x0][0x380] ;  /* 0x00007000ff0677ac */ /* 0x000e220008000a00 */
[----:B------:R-:W-:Y:S02]  /*0270*/  SHF.R.S32.HI R6, RZ, 0x1f, R7 ;  /* 0x0000001fff067819 */ /* 0x000fe40000011407 */
[----:B0-----:R-:W-:-:S04]  /*0280*/  LEA R4, P0, R7, UR6, 0x2 ;  /* 0x0000000607047c11 */ /* 0x001fc8000f8010ff */
[----:B------:R-:W-:-:S06]  /*0290*/  LEA.HI.X R5, R7, UR7, R6, 0x2, P0 ;  /* 0x0000000707057c11 */ /* 0x000fcc00080f1406 */
[----:B------:R-:W2:Y:S04]  /*02a0*/  LDG.E R5, desc[UR8][R4.64] ;  /* 0x0000000804057981 */ /* 0x000ea8000c1e1900 */
[----:B--2---:R0:W-:Y:S02]  /*02b0*/  STS [R0], R5 ;  /* 0x0000000500007388 */ /* 0x0041e40000000800 */
.L_x_1:
[----:B------:R-:W-:Y:S05]  /*02c0*/  BSYNC.RECONVERGENT B0 ;  /* 0x0000000000007941 */ /* 0x000fea0003800200 */
.L_x_0:
[----:B------:R-:W-:Y:S01]  /*02d0*/  BSSY.RECONVERGENT B0, `(.L_x_2) ;  /* 0x0000016000007945 */ /* 0x000fe20003800200 */
[----:B------:R-:W-:-:S03]  /*02e0*/  ISETP.GT.AND P0, PT, R13, 0x1ad, PT ;  /* 0x000001ad0d00780c */ /* 0x000fc60003f04270 */
[----:B------:R-:W-:Y:S10]  /*02f0*/  @P6 BRA `(.L_x_3) ;  /* 0x00000000004c6947 */ /* 0x000ff40003800000 */
[----:B------:R-:W2:Y:S01]  /*0300*/  LDG.E.U16 R6, desc[UR8][R2.64+0x100] ;  /* 0x0001000802067981 */ /* 0x000ea2000c1e1500 */
[----:B0-----:R-:W0:Y:S01]  /*0310*/  LDC.64 R4, c[0x0][0x390] ;  /* 0x0000e400ff047b82 */ /* 0x001e220000000a00 */
[----:B------:R-:W1:Y:S01]  /*0320*/  LDCU.64 UR6, c[0x0][0x388] ;  /* 0x00007100ff0677ac */ /* 0x000e620008000a00 */
[----:B--2---:R-:W-:-:S05]  /*0330*/  PRMT R7, R6, 0x9910, RZ ;  /* 0x0000991006077816 */ /* 0x004fca00000000ff */
[----:B0-----:R-:W-:-:S06]  /*0340*/  IMAD.WIDE R4, R7, 0x8, R4 ;  /* 0x0000000807047825 */ /* 0x001fcc00078e0204 */
[----:B------:R-:W1:Y:S04]  /*0350*/  LDG.E.64 R4, desc[UR8][R4.64] ;  /* 0x0000000804047981 */ /* 0x000e68000c1e1b00 */
[----:B------:R2:W-:Y:S04]  /*0360*/  STS [R0+0x200], RZ ;  /* 0x000200ff00007388 */ /* 0x0005e80000000800 */
[----:B------:R2:W-:Y:S01]  /*0370*/  STS [R12+0x200], RZ ;  /* 0x000200ff0c007388 */ /* 0x0005e20000000800 */
[----:B-1----:R-:W-:Y:S02]  /*0380*/  LOP3.LUT R6, R4, UR6, RZ, 0xc0, !PT ;  /* 0x0000000604067c12 */ /* 0x002fe4000f8ec0ff */
[----:B------:R-:W-:-:S02]  /*0390*/  LOP3.LUT R8, R5, UR7, RZ, 0xc0, !PT ;  /* 0x0000000705087c12 */ /* 0x000fc4000f8ec0ff */
[----:B------:R-:W-:-:S04]  /*03a0*/  ISETP.GT.U32.AND P6, PT, R6, RZ, PT ;  /* 0x000000ff0600720c */ /* 0x000fc80003fc4070 */
[----:B------:R-:W-:-:S13]  /*03b0*/  ISETP.GT.AND.EX P6, PT, R8, RZ, PT, P6 ;  /* 0x000000ff0800720c */ /* 0x000fda0003fc4360 */
[----:B--2---:R-:W-:Y:S05]  /*03c0*/  @P6 BRA `(.L_x_3) ;  /* 0x0000000000186947 */ /* 0x004fea0003800000 */
[----:B------:R-:W0:Y:S01]  /*03d0*/  LDCU.64 UR6, c[0x0][0x380] ;  /* 0x00007000ff0677ac */ /* 0x000e220008000a00 */
[----:B------:R-:W-:Y:S02]  /*03e0*/  SHF.R.S32.HI R6, RZ, 0x1f, R7 ;  /* 0x0000001fff067819 */ /* 0x000fe40000011407 */
[----:B0-----:R-:W-:-:S04]  /*03f0*/  LEA R4, P6, R7, UR6, 0x2 ;  /* 0x0000000607047c11 */ /* 0x001fc8000f8c10ff */
[----:B------:R-:W-:-:S06]  /*0400*/  LEA.HI.X R5, R7, UR7, R6, 0x2, P6 ;  /* 0x0000000707057c11 */ /* 0x000fcc000b0f1406 */
[----:B------:R-:W2:Y:S04]  /*0410*/  LDG.E R5, desc[UR8][R4.64] ;  /* 0x0000000804057981 */ /* 0x000ea8000c1e1900 */
[----:B--2---:R1:W-:Y:S02]  /*0420*/  STS [R0+0x200], R5 ;  /* 0x0002000500007388 */ /* 0x0043e40000000800 */
.L_x_3:
[----:B------:R-:W-:Y:S05]  /*0430*/  BSYNC.RECONVERGENT B0 ;  /* 0x0000000000007941 */ /* 0x000fea0003800200 */
.L_x_2:
[----:B------:R-:W-:Y:S01]  /*0440*/  BSSY.RECONVERGENT B0, `(.L_x_4) ;  /* 0x0000016000007945 */ /* 0x000fe20003800200 */
[----:B------:R-:W-:-:S03]  /*0450*/  ISETP.GT.AND P6, PT, R13, 0x12d, PT ;  /* 0x0000012d0d00780c */ /* 0x000fc60003fc4270 */
[----:B------:R-:W-:Y:S10]  /*0460*/  @P5 BRA `(.L_x_5) ;  /* 0x00000000004c5947 */ /* 0x000ff40003800000 */
[----:B------:R-:W2:Y:S01]  /*0470*/  LDG.E.U16 R6, desc[UR8][R2.64+0x200] ;  /* 0x0002000802067981 */ /* 0x000ea2000c1e1500 */
[----:B01----:R-:W0:Y:S01]  /*0480*/  LDC.64 R4, c[0x0][0x390] ;  /* 0x0000e400ff047b82 */ /* 0x003e220000000a00 */
        /* <DEDUP_REMOVED lines=17> */
.L_x_5:
[----:B------:R-:W-:Y:S05]  /*05a0*/  BSYNC.RECONVERGENT B0 ;  /* 0x0000000000007941 */ /* 0x000fea0003800200 */
.L_x_4:
[----:B------:R-:W-:Y:S01]  /*05b0*/  BSSY.RECONVERGENT B0, `(.L_x_6) ;  /* 0x0000016000007945 */ /* 0x000fe20003800200 */
[----:B------:R-:W-:-:S03]  /*05c0*/  ISETP.GT.AND P5, PT, R13, 0xad, PT ;  /* 0x000000ad0d00780c */ /* 0x000fc60003fa4270 */
[----:B------:R-:W-:Y:S10]  /*05d0*/  @P4 BRA `(.L_x_7) ;  /* 0x00000000004c4947 */ /* 0x000ff40003800000 */
[----:B------:R-:W3:Y:S01]  /*05e0*/  LDG.E.U16 R6, desc[UR8][R2.64+0x300] ;  /* 0x0003000802067981 */ /* 0x000ee2000c1e1500 */
[----:B012---:R-:W0:Y:S01]  /*05f0*/  LDC.64 R4, c[0x0][0x390] ;  /* 0x0000e400ff047b82 */ /* 0x007e220000000a00 */
[----:B------:R-:W1:Y:S01]  /*0600*/  LDCU.64 UR6, c[0x0][0x388] ;  /* 0x00007100ff0677ac */ /* 0x000e620008000a00 */
[----:B---3--:R-:W-:-:S05]  /*0610*/  PRMT R7, R6, 0x9910, RZ ;  /* 0x0000991006077816 */ /* 0x008fca00000000ff */
        /* <DEDUP_REMOVED lines=8> */
[----:B---3--:R-:W-:Y:S05]  /*06a0*/  @P4 BRA `(.L_x_7) ;  /* 0x0000000000184947 */ /* 0x008fea0003800000 */
[----:B------:R-:W0:Y:S01]  /*06b0*/  LDCU.64 UR6, c[0x0][0x380] ;  /* 0x00007000ff0677ac */ /* 0x000e220008000a00 */
[----:B------:R-:W-:Y:S02]  /*06c0*/  SHF.R.S32.HI R6, RZ, 0x1f, R7 ;  /* 0x0000001fff067819 */ /* 0x000fe40000011407 */
[----:B0-----:R-:W-:-:S04]  /*06d0*/  LEA R4, P4, R7, UR6, 0x2 ;  /* 0x0000000607047c11 */ /* 0x001fc8000f8810ff */
[----:B------:R-:W-:-:S06]  /*06e0*/  LEA.HI.X R5, R7, UR7, R6, 0x2, P4 ;  /* 0x0000000707057c11 */ /* 0x000fcc000a0f1406 */
[----:B------:R-:W2:Y:S04]  /*06f0*/  LDG.E R5, desc[UR8][R4.64] ;  /* 0x0000000804057981 */ /* 0x000ea8000c1e1900 */
[----:B--2---:R3:W-:Y:S02]  /*0700*/  STS [R0+0x600], R5 ;  /* 0x0006000500007388 */ /* 0x0047e40000000800 */
.L_x_7:
[----:B------:R-:W-:Y:S05]  /*0710*/  BSYNC.RECONVERGENT B0 ;  /* 0x0000000000007941 */ /* 0x000fea0003800200 */
.L_x_6:
[----:B------:R-:W-:Y:S01]  /*0720*/  BSSY.RECONVERGENT B0, `(.L_x_8) ;  /* 0x0000016000007945 */ /* 0x000fe20003800200 */
[----:B------:R-:W-:-:S03]  /*0730*/  ISETP.GT.AND P4, PT, R13, 0x2d, PT ;  /* 0x0000002d0d00780c */ /* 0x000fc60003f84270 */
[----:B------:R-:W-:Y:S10]  /*0740*/  @P3 BRA `(.L_x_9) ;  /* 0x00000000004c3947 */ /* 0x000ff40003800000 */
[----:B------:R-:W4:Y:S01]  /*0750*/  LDG.E.U16 R6, desc[UR8][R2.64+0x400] ;  /* 0x0004000802067981 */ /* 0x000f22000c1e1500 */
[----:B0123--:R-:W0:Y:S01]  /*0760*/  LDC.64 R4, c[0x0][0x390] ;  /* 0x0000e400ff047b82 */ /* 0x00fe220000000a00 */
[----:B------:R-:W1:Y:S01]  /*0770*/  LDCU.64 UR6, c[0x0][0x388] ;  /* 0x00007100ff0677ac */ /* 0x000e620008000a00 */
[----:B----4-:R-:W-:-:S05]  /*0780*/  PRMT R7, R6, 0x9910, RZ ;  /* 0x0000991006077816 */ /* 0x010fca00000000ff */
        /* <DEDUP_REMOVED lines=8> */
[----:B----4-:R-:W-:Y:S05]  /*0810*/  @P3 BRA `(.L_x_9) ;  /* 0x0000000000183947 */ /* 0x010fea0003800000 */
[----:B------:R-:W0:Y:S01]  /*0820*/  LDCU.64 UR6, c[0x0][0x380] ;  /* 0x00007000ff0677ac */ /* 0x000e220008000a00 */
[----:B------:R-:W-:Y:S02]  /*0830*/  SHF.R.S32.HI R6, RZ, 0x1f, R7 ;  /* 0x0000001fff067819 */ /* 0x000fe40000011407 */
[----:B0-----:R-:W-:-:S04]  /*0840*/  LEA R4, P3, R7, UR6, 0x2 ;  /* 0x0000000607047c11 */ /* 0x001fc8000f8610ff */
[----:B------:R-:W-:-:S06]  /*0850*/  LEA.HI.X R5, R7, UR7, R6, 0x2, P3 ;  /* 0x0000000707057c11 */ /* 0x000fcc00098f1406 */
[----:B------:R-:W2:Y:S04]  /*0860*/  LDG.E R5, desc[UR8][R4.64] ;  /* 0x0000000804057981 */ /* 0x000ea8000c1e1900 */
[----:B--2---:R4:W-:Y:S02]  /*0870*/  STS [R0+0x800], R5 ;  /* 0x0008000500007388 */ /* 0x0049e40000000800 */
.L_x_9:
[----:B------:R-:W-:Y:S05]  /*0880*/  BSYNC.RECONVERGENT B0 ;  /* 0x0000000000007941 */ /* 0x000fea0003800200 */
.L_x_8:
[----:B------:R-:W-:Y:S04]  /*0890*/  BSSY.RECONVERGENT B0, `(.L_x_10) ;  /* 0x0000015000007945 */ /* 0x000fe80003800200 */
[----:B------:R-:W-:Y:S05]  /*08a0*/  @P2 BRA `(.L_x_11) ;  /* 0x00000000004c2947 */ /* 0x000fea0003800000 */
[----:B------:R-:W5:Y:S01]  /*08b0*/  LDG.E.U16 R6, desc[UR8][R2.64+0x500] ;  /* 0x0005000802067981 */ /* 0x000f62000c1e1500 */
[----:B01234-:R-:W0:Y:S01]  /*08c0*/  LDC.64 R4, c[0x0][0x390] ;  /* 0x0000e400ff047b82 */ /* 0x01fe220000000a00 */
[----:B------:R-:W1:Y:S01]  /*08d0*/  LDCU.64 UR6, c[0x0][0x388] ;  /* 0x00007100ff0677ac */ /* 0x000e620008000a00 */
[----:B-----5:R-:W-:-:S05]  /*08e0*/  PRMT R7, R6, 0x9910, RZ ;  /* 0x0000991006077816 */ /* 0x020fca00000000ff */
        /* <DEDUP_REMOVED lines=14> */
[----:B--2---:R0:W-:Y:S02]  /*09d0*/  STS [R0+0xa00], R5 ;  /* 0x000a000500007388 */ /* 0x0041e40000000800 */
.L_x_11:
[----:B------:R-:W-:Y:S05]  /*09e0*/  BSYNC.RECONVERGENT B0 ;  /* 0x0000000000007941 */ /* 0x000fea0003800200 */
.L_x_10:
        /* <DEDUP_REMOVED lines=21> */
.L_x_13:
[----:B------:R-:W-:Y:S05]  /*0b40*/  BSYNC.RECONVERGENT B0 ;  /* 0x0000000000007941 */ /* 0x000fea0003800200 */
.L_x_12:
        /* <DEDUP_REMOVED lines=21> */
.L_x_15:
[----:B------:R-:W-:Y:S05]  /*0ca0*/  BSYNC.RECONVERGENT B0 ;  /* 0x0000000000007941 */ /* 0x000fea0003800200 */
.L_x_14:
        /* <DEDUP_REMOVED lines=21> */
.L_x_17:
[----:B------:R-:W-:Y:S05]  /*0e00*/  BSYNC.RECONVERGENT B0 ;  /* 0x0000000000007941 */ /* 0x000fea0003800200 */
.L_x_16:
        /* <DEDUP_REMOVED lines=21> */
.L_x_19:
[----:B------:R-:W-:Y:S05]  /*0f60*/  BSYNC.RECONVERGENT B0 ;  /* 0x0000000000007941 */ /* 0x000fea0003800200 */
.L_x_18:
        /* <DEDUP_REMOVED lines=21> */
.L_x_21:
[----:B------:R-:W-:Y:S05]  /*10c0*/  BSYNC.RECONVERGENT B0 ;  /* 0x0000000000007941 */ /* 0x000fea0003800200 */
.L_x_20:
[----:B------:R-:W-:Y:S01]  /*10d0*/  BAR.SYNC.DEFER_BLOCKING 0x0 ;  /* 0x0000000000007b1d */ /* 0x000fe20000010000 */
[----:B------:R-:W-:-:S05]  /*10e0*/  ISETP.GT.AND P0, PT, R13, 0x33, PT ;  /* 0x000000330d00780c */ /* 0x000fca0003f04270 */
[----:B------:R-:W-:Y:S08]  /*10f0*/  BSSY.RECONVERGENT B0, `(.L_x_22) ;  /* 0x000011d000007945 */ /* 0x000ff00003800200 */
[----:B------:R-:W-:Y:S05]  /*1100*/  @P0 BRA `(.L_x_23) ;  /* 0x00000010006c0947 */ /* 0x000fea0003800000 */
[----:B------:R-:W5:Y:S01]  /*1110*/  LDCU UR5, c[0x0][0x3b0] ;  /* 0x00007600ff0577ac */ /* 0x000f620008000800 */
[----:B01234-:R-:W0:Y:S01]  /*1120*/  LDC.64 R4, c[0x0][0x3a8] ;  /* 0x0000ea00ff047b82 */ /* 0x01fe220000000a00 */
[----:B------:R-:W-:Y:S01]  /*1130*/  IMAD R6, R13, 0x33, RZ ;  /* 0x000000330d067824 */ /* 0x000fe200078e02ff */
[----:B------:R-:W-:Y:S01]  /*1140*/  BSSY.RECONVERGENT B1, `(.L_x_24) ;  /* 0x0000028000017945 */ /* 0x000fe20003800200 */
[----:B------:R-:W-:Y:S01]  /*1150*/  CS2R R10, SRZ ;  /* 0x00000000000a7805 */ /* 0x000fe2000001ff00 */
[----:B-----5:R-:W-:Y:S01]  /*1160*/  UISETP.NE.AND UP0, UPT, UR5, URZ, UPT ;  /* 0x000000ff0500728c */ /* 0x020fe2000bf05270 */
[----:B0-----:R-:W-:-:S08]  /*1170*/  IMAD.WIDE R4, R6, 0x2, R4 ;  /* 0x0000000206047825 */ /* 0x001fd000078e0204 */
[----:B------:R-:W-:Y:S05]  /*1180*/  BRA.U !UP0, `(.L_x_25) ;  /* 0x0000000108547547 */ /* 0x000fea000b800000 */
[----:B------:R-:W2:Y:S01]  /*1190*/  LDG.E.U16 R7, desc[UR8][R4.64] ;  /* 0x0000000804077981 */ /* 0x000ea2000c1e1500 */
[----:B------:R-:W0:Y:S01]  /*11a0*/  LDC.64 R8, c[0x0][0x3a0] ;  /* 0x0000e800ff087b82 */ /* 0x000e220000000a00 */
[----:B------:R-:W1:Y:S01]  /*11b0*/  LDCU UR5, c[0x0][0x3b0] ;  /* 0x00007600ff0577ac */ /* 0x000e620008000800 */
[----:B------:R-:W-:Y:S02]  /*11c0*/  IMAD.MOV.U32 R11, RZ, RZ, RZ ;  /* 0x000000ffff0b7224 */ /* 0x000fe400078e00ff */
[----:B-1----:R-:W-:Y:S01]  /*11d0*/  IMAD.U32 R10, RZ, RZ, UR5 ;  /* 0x00000005ff0a7e24 */ /* 0x002fe2000f8e00ff */
[----:B0-2---:R-:W-:-:S07]  /*11e0*/  PRMT R19, R7, 0x9910, RZ ;  /* 0x0000991007137816 */ /* 0x005fce00000000ff */
.L_x_27:
[----:B------:R-:W-:-:S05]  /*11f0*/  VIADD R15, R11, 0x1 ;  /* 0x000000010b0f7836 */ /* 0x000fca0000000000 */
[----:B------:R-:W-:-:S13]  /*1200*/  ISETP.NE.AND P0, PT, R15, R10, PT ;  /* 0x0000000a0f00720c */ /* 0x000fda0003f05270 */
[----:B------:R-:W-:Y:S05]  /*1210*/  @!P0 BRA `(.L_x_26) ;  /* 0x0000000000448947 */ /* 0x000fea0003800000 */
[----:B------:R-:W-:-:S05]  /*1220*/  IMAD.IADD R14, R10, 0x1, R11 ;  /* 0x000000010a0e7824 */ /* 0x000fca00078e020b */
[----:B------:R-:W-:-:S04]  /*1230*/  LEA.HI R14, R14, R14, RZ, 0x1 ;  /* 0x0000000e0e0e7211 */ /* 0x000fc800078f08ff */
[----:B------:R-:W-:-:S05]  /*1240*/  SHF.R.S32.HI R17, RZ, 0x1, R14 ;  /* 0x00000001ff117819 */ /* 0x000fca000001140e */
[----:B------:R-:W-:-:S06]  /*1250*/  IMAD.WIDE R14, R17, 0x2, R8 ;  /* 0x00000002110e7825 */ /* 0x000fcc00078e0208 */
[----:B------:R-:W2:Y:S02]  /*1260*/  LDG.E.U16 R14, desc[UR8][R14.64] ;  /* 0x000000080e0e7981 */ /* 0x000ea4000c1e1500 */
[----:B--2---:R-:W-:-:S04]  /*1270*/  PRMT R16, R14, 0x9910, RZ ;  /* 0x000099100e107816 */ /* 0x004fc800000000ff */
[----:B------:R-:W-:-:S04]  /*1280*/  ISETP.GE.AND P0, PT, R19, R16, PT ;  /* 0x000000101300720c */ /* 0x000fc80003f06270 */
[----:B------:R-:W-:Y:S02]  /*1290*/  SEL R10, R17, R10, !P0 ;  /* 0x0000000a110a7207 */ /* 0x000fe40004000000 */
[----:B------:R-:W-:-:S04]  /*12a0*/  SEL R11, R11, R17, !P0 ;  /* 0x000000110b0b7207 */ /* 0x000fc80004000000 */
[----:B------:R-:W-:-:S13]  /*12b0*/  ISETP.NE.AND P0, PT, R10, R11, PT ;  /* 0x0000000b0a00720c */ /* 0x000fda0003f05270 */
[----:B------:R-:W-:Y:S05]  /*12c0*/  @P0 BRA `(.L_x_27) ;  /* 0xfffffffc00c80947 */ /* 0x000fea000383ffff */
[----:B------:R-:W-:-:S07]  /*12d0*/  SHF.R.S32.HI R11, RZ, 0x1f, R10 ;  /* 0x0000001fff0b7819 */ /* 0x000fce000001140a */
.L_x_25:
[----:B------:R-:W0:Y:S02]  /*12e0*/  LDCU.64 UR6, c[0x0][0x3a0] ;  /* 0x00007400ff0677ac */ /* 0x000e240008000a00 */
[----:B0-----:R-:W-:-:S04]  /*12f0*/  LEA R8, P0, R10, UR6, 0x1 ;  /* 0x000000060a087c11 */ /* 0x001fc8000f8008ff */
[----:B------:R-:W-:-:S05]  /*1300*/  LEA.HI.X R9, R10, UR7, R11, 0x1, P0 ;  /* 0x000000070a097c11 */ /* 0x000fca00080f0c0b */
[----:B------:R1:W5:Y:S01]  /*1310*/  LDG.E.U16 R14, desc[UR8][R8.64] ;  /* 0x00000008080e7981 */ /* 0x000362000c1e1500 */
[----:B------:R-:W-:Y:S05]  /*1320*/  BRA `(.L_x_28) ;  /* 0x0000000000247947 */ /* 0x000fea0003800000 */
.L_x_26:
[----:B------:R-:W0:Y:S02]  /*1330*/  LDC.64 R8, c[0x0][0x3a0] ;  /* 0x0000e800ff087b82 */ /* 0x000e240000000a00 */
[----:B0-----:R-:W-:-:S06]  /*1340*/  IMAD.WIDE R14, R11, 0x2, R8 ;  /* 0x000000020b0e7825 */ /* 0x001fcc00078e0208 */
[----:B------:R-:W2:Y:S01]  /*1350*/  LDG.E.U16 R14, desc[UR8][R14.64] ;  /* 0x000000080e0e7981 */ /* 0x000ea2000c1e1500 */
[----:B------:R-:W-:Y:S02]  /*1360*/  PRMT R16, R7, 0x9910, RZ ;  /* 0x0000991007107816 */ /* 0x000fe400000000ff */
[----:B--2---:R-:W-:-:S04]  /*1370*/  PRMT R7, R14, 0x9910, RZ ;  /* 0x000099100e077816 */ /* 0x004fc800000000ff */
[----:B------:R-:W-:-:S13]  /*1380*/  ISETP.GT.AND P0, PT, R7, R16, PT ;  /* 0x000000100700720c */ /* 0x000fda0003f04270 */
[----:B------:R-:W-:Y:S05]  /*1390*/  @P0 BRA `(.L_x_28) ;  /* 0x0000000000080947 */ /* 0x000fea0003800000 */
[----:B------:R-:W-:-:S05]  /*13a0*/  IMAD.WIDE R8, R10, 0x2, R8 ;  /* 0x000000020a087825 */ /* 0x000fca00078e0208 */
[----:B------:R0:W5:Y:S02]  /*13b0*/  LDG.E.U16 R14, desc[UR8][R8.64] ;  /* 0x00000008080e7981 */ /* 0x000164000c1e1500 */
.L_x_28:
[----:B------:R-:W-:Y:S05]  /*13c0*/  BSYNC.RECONVERGENT B1 ;  /* 0x0000000000017941 */ /* 0x000fea0003800200 */
.L_x_24:
[----:B------:R-:W2:Y:S01]  /*13d0*/  LDCU UR5, c[0x0][0x3b0] ;  /* 0x00007600ff0577ac */ /* 0x000ea20008000800 */
[----:B-----5:R-:W-:Y:S01]  /*13e0*/  PRMT R14, R14, 0x9910, RZ ;  /* 0x000099100e0e7816 */ /* 0x020fe200000000ff */
[----:B--2---:R-:W-:-:S09]  /*13f0*/  UISETP.NE.AND UP0, UPT, UR5, URZ, UPT ;  /* 0x000000ff0500728c */ /* 0x004fd2000bf05270 */
[----:B------:R-:W-:Y:S05]  /*1400*/  BRA.U !UP0, `(.L_x_29) ;  /* 0x00000005083c7547 */ /* 0x000fea000b800000 */
[----:B01----:R-:W-:Y:S01]  /*1410*/  CS2R R8, SRZ ;  /* 0x0000000000087805 */ /* 0x003fe2000001ff00 */
[----:B------:R-:W-:-:S07]  /*1420*/  IMAD.MOV.U32 R7, RZ, RZ, RZ ;  /* 0x000000ffff077224 */ /* 0x000fce00078e00ff */
.L_x_40:
[----:B------:R-:W-:Y:S01]  /*1430*/  LEA R20, P0, R7, R4, 0x1 ;  /* 0x0000000407147211 */ /* 0x000fe200078008ff */
[----:B------:R-:W0:Y:S01]  /*1440*/  LDC.64 R16, c[0x0][0x398] ;  /* 0x0000e600ff107b82 */ /* 0x000e220000000a00 */
[----:B------:R-:W1:Y:S03]  /*1450*/  LDCU.64 UR6, c[0x0][0x388] ;  /* 0x00007100ff0677ac */ /* 0x000e660008000a00 */
[----:B------:R-:W-:-:S04]  /*1460*/  IMAD.X R21, RZ, RZ, R5, P0 ;  /* 0x000000ffff157224 */ /* 0x000fc800000e0605 */
[----:B------:R-:W2:Y:S01]  /*1470*/  LDC.64 R18, c[0x0][0x390] ;  /* 0x0000e400ff127b82 */ /* 0x000ea20000000a00 */
[----:B------:R-:W3:Y:S02]  /*1480*/  LDG.E.U16 R6, desc[UR8][R20.64] ;  /* 0x0000000814067981 */ /* 0x000ee4000c1e1500 */
[----:B---3--:R-:W-:-:S05]  /*1490*/  PRMT R11, R6, 0x9910, RZ ;  /* 0x00009910060b7816 */ /* 0x008fca00000000ff */
[----:B0-----:R-:W-:-:S06]  /*14a0*/  IMAD.WIDE R16, R11, 0x2, R16 ;  /* 0x000000020b107825 */ /* 0x001fcc00078e0210 */
[----:B------:R-:W2:Y:S02]  /*14b0*/  LDG.E.S16 R17, desc[UR8][R16.64] ;  /* 0x0000000810117981 */ /* 0x000ea4000c1e1700 */
[----:B--2---:R-:W-:-:S06]  /*14c0*/  IMAD.WIDE R18, R17, 0x8, R18 ;  /* 0x0000000811127825 */ /* 0x004fcc00078e0212 */
[----:B------:R-:W1:Y:S01]  /*14d0*/  LDG.E.64 R18, desc[UR8][R18.64] ;  /* 0x0000000812127981 */ /* 0x000e62000c1e1b00 */
[----:B------:R-:W-:Y:S01]  /*14e0*/  VIADD R7, R7, 0x1 ;  /* 0x0000000107077836 */ /* 0x000fe20000000000 */
[----:B------:R-:W-:Y:S04]  /*14f0*/  BSSY.RECONVERGENT B1, `(.L_x_30) ;  /* 0x000003e000017945 */ /* 0x000fe80003800200 */
[----:B------:R-:W-:Y:S02]  /*1500*/  ISETP.NE.AND P1, PT, R7, 0x33, PT ;  /* 0x000000330700780c */ /* 0x000fe40003f25270 */
[----:B-1----:R-:W-:Y:S02]  /*1510*/  LOP3.LUT R10, R18, UR6, RZ, 0xc0, !PT ;  /* 0x00000006120a7c12 */ /* 0x002fe4000f8ec0ff */
[----:B------:R-:W-:-:S02]  /*1520*/  LOP3.LUT R15, R19, UR7, RZ, 0xc0, !PT ;  /* 0x00000007130f7c12 */ /* 0x000fc4000f8ec0ff */
[----:B------:R-:W-:-:S04]  /*1530*/  ISETP.GT.U32.AND P0, PT, R10, RZ, PT ;  /* 0x000000ff0a00720c */ /* 0x000fc80003f04070 */
[----:B------:R-:W-:-:S13]  /*1540*/  ISETP.GT.AND.EX P0, PT, R15, RZ, PT, P0 ;  /* 0x000000ff0f00720c */ /* 0x000fda0003f04300 */
[----:B------:R-:W-:Y:S05]  /*1550*/  @P0 BRA `(.L_x_31) ;  /* 0x0000000000dc0947 */ /* 0x000fea0003800000 */
[----:B------:R-:W-:Y:S01]  /*1560*/  ISETP.GT.AND P0, PT, R14, R11, PT ;  /* 0x0000000b0e00720c */ /* 0x000fe20003f04270 */
[----:B------:R-:W-:-:S12]  /*1570*/  BSSY.RECONVERGENT B2, `(.L_x_32) ;  /* 0x0000025000027945 */ /* 0x000fd80003800200 */
[----:B------:R-:W-:Y:S05]  /*1580*/  @P0 BRA `(.L_x_33) ;  /* 0x00000000008c0947 */ /* 0x000fea0003800000 */
[----:B------:R-:W0:Y:S01]  /*1590*/  LDC.64 R14, c[0x0][0x3a0] ;  /* 0x0000e800ff0e7b82 */ /* 0x000e220000000a00 */
[----:B------:R-:W1:Y:S01]  /*15a0*/  LDCU UR5, c[0x0][0x3b0] ;  /* 0x00007600ff0577ac */ /* 0x000e620008000800 */
[----:B------:R-:W-:Y:S01]  /*15b0*/  BSSY.RECONVERGENT B3, `(.L_x_34) ;  /* 0x000001e000037945 */ /* 0x000fe20003800200 */
[----:B------:R-:W-:Y:S01]  /*15c0*/  FADD R9, R8, R9 ;  /* 0x0000000908097221 */ /* 0x000fe20000000000 */
[----:B------:R-:W-:Y:S02]  /*15d0*/  IMAD.MOV.U32 R8, RZ, RZ, RZ ;  /* 0x000000ffff087224 */ /* 0x000fe400078e00ff */
[----:B-1----:R-:W-:-:S07]  /*15e0*/  IMAD.U32 R17, RZ, RZ, UR5 ;  /* 0x00000005ff117e24 */ /* 0x002fce000f8e00ff */
.L_x_36:
[----:B------:R-:W-:-:S05]  /*15f0*/  VIADD R10, R8, 0x1 ;  /* 0x00000001080a7836 */ /* 0x000fca0000000000 */
[----:B------:R-:W-:-:S13]  /*1600*/  ISETP.NE.AND P0, PT, R10, R17, PT ;  /* 0x000000110a00720c */ /* 0x000fda0003f05270 */
[----:B------:R-:W-:Y:S05]  /*1610*/  @!P0 BRA `(.L_x_35) ;  /* 0x0000000000388947 */ /* 0x000fea0003800000 */
[----:B------:R-:W-:-:S05]  /*1620*/  IMAD.IADD R10, R17, 0x1, R8 ;  /* 0x00000001110a7824 */ /* 0x000fca00078e0208 */
[----:B------:R-:W-:-:S04]  /*1630*/  LEA.HI R10, R10, R10, RZ, 0x1 ;  /* 0x0000000a0a0a7211 */ /* 0x000fc800078f08ff */
[----:B------:R-:W-:-:S05]  /*1640*/  SHF.R.S32.HI R21, RZ, 0x1, R10 ;  /* 0x00000001ff157819 */ /* 0x000fca000001140a */
[----:B0-----:R-:W-:-:S06]  /*1650*/  IMAD.WIDE R18, R21, 0x2, R14 ;  /* 0x0000000215127825 */ /* 0x001fcc00078e020e */
[----:B------:R-:W2:Y:S02]  /*1660*/  LDG.E.U16 R18, desc[UR8][R18.64] ;  /* 0x0000000812127981 */ /* 0x000ea4000c1e1500 */
[----:B--2---:R-:W-:-:S04]  /*1670*/  PRMT R10, R18, 0x9910, RZ ;  /* 0x00009910120a7816 */ /* 0x004fc800000000ff */
[----:B------:R-:W-:-:S04]  /*1680*/  ISETP.GE.AND P0, PT, R11, R10, PT ;  /* 0x0000000a0b00720c */ /* 0x000fc80003f06270 */
[----:B------:R-:W-:Y:S02]  /*1690*/  SEL R17, R21, R17, !P0 ;  /* 0x0000001115117207 */ /* 0x000fe40004000000 */
[----:B------:R-:W-:-:S04]  /*16a0*/  SEL R8, R8, R21, !P0 ;  /* 0x0000001508087207 */ /* 0x000fc80004000000 */
[----:B------:R-:W-:-:S13]  /*16b0*/  ISETP.NE.AND P0, PT, R17, R8, PT ;  /* 0x000000081100720c */ /* 0x000fda0003f05270 */
[----:B------:R-:W-:Y:S05]  /*16c0*/  @P0 BRA `(.L_x_36) ;  /* 0xfffffffc00c80947 */ /* 0x000fea000383ffff */
[----:B------:R-:W-:-:S05]  /*16d0*/  IMAD.WIDE R14, R17, 0x2, R14 ;  /* 0x00000002110e7825 */ /* 0x000fca00078e020e */
[----:B------:R1:W5:Y:S01]  /*16e0*/  LDG.E.U16 R18, desc[UR8][R14.64] ;  /* 0x000000080e127981 */ /* 0x000362000c1e1500 */
[----:B------:R-:W-:Y:S05]  /*16f0*/  BRA `(.L_x_37) ;  /* 0x0000000000247947 */ /* 0x000fea0003800000 */
.L_x_35:
[----:B0-----:R-:W0:Y:S02]  /*1700*/  LDC.64 R14, c[0x0][0x3a0] ;  /* 0x0000e800ff0e7b82 */ /* 0x001e240000000a00 */
        /* <DEDUP_REMOVED lines=8> */
.L_x_37:
[----:B------:R-:W-:Y:S05]  /*1790*/  BSYNC.RECONVERGENT B3 ;  /* 0x0000000000037941 */ /* 0x000fea0003800200 */
.L_x_34:
[----:B01---5:R-:W-:Y:S01]  /*17a0*/  PRMT R14, R18, 0x9910, RZ ;  /* 0x00009910120e7816 */ /* 0x023fe200000000ff */
[----:B------:R-:W-:-:S07]  /*17b0*/  IMAD.MOV.U32 R8, RZ, RZ, RZ ;  /* 0x000000ffff087224 */ /* 0x000fce00078e00ff */
.L_x_33:
[----:B------:R-:W-:Y:S05]  /*17c0*/  BSYNC.RECONVERGENT B2 ;  /* 0x0000000000027941 */ /* 0x000fea0003800200 */
.L_x_32:
[----:B------:R-:W0:Y:S01]  /*17d0*/  S2R R15, SR_CgaCtaId ;  /* 0x00000000000f7919 */ /* 0x000e220000008800 */
[----:B------:R-:W-:Y:S01]  /*17e0*/  MOV R10, 0x400 ;  /* 0x00000400000a7802 */ /* 0x000fe20000000f00 */
[----:B------:R-:W-:Y:S04]  /*17f0*/  BSSY.RECONVERGENT B2, `(.L_x_38) ;  /* 0x0000008000027945 */ /* 0x000fe80003800200 */
[----:B------:R-:W-:-:S05]  /*1800*/  VIADD R6, R10, 0x16bc ;  /* 0x000016bc0a067836 */ /* 0x000fca0000000000 */
[----:B0-----:R-:W-:-:S05]  /*1810*/  LEA R6, R15, R6, 0x18 ;  /* 0x000000060f067211 */ /* 0x001fca00078ec0ff */
[----:B------:R-:W-:-:S07]  /*1820*/  IMAD R6, R11, 0x4, R6 ;  /* 0x000000040b067824 */ /* 0x000fce00078e0206 */
.L_x_39:
[----:B------:R-:W0:Y:S02]  /*1830*/  LDS R16, [R6] ;  /* 0x0000000006107984 */ /* 0x000e240000000800 */
[----:B0-----:R-:W-:-:S05]  /*1840*/  FADD R17, -R9, R16 ;  /* 0x0000001009117221 */ /* 0x001fca0000000100 */
[----:B------:R-:W0:Y:S02]  /*1850*/  ATOMS.CAST.SPIN P0, [R6], R16, R17 ;  /* 0x000000100600758d */ /* 0x000e240001800011 */
[----:B0-----:R-:W-:Y:S05]  /*1860*/  @!P0 BRA `(.L_x_39) ;  /* 0xfffffffc00f08947 */ /* 0x001fea000383ffff */
[----:B------:R-:W-:Y:S05]  /*1870*/  BSYNC.RECONVERGENT B2 ;  /* 0x0000000000027941 */ /* 0x000fea0003800200 */
.L_x_38:
[----:B------:R-:W-:-:S05]  /*1880*/  VIADD R10, R10, 0x200 ;  /* 0x000002000a0a7836 */ /* 0x000fca0000000000 */
[----:B------:R-:W-:-:S05]  /*1890*/  LEA R10, R15, R10, 0x18 ;  /* 0x0000000a0f0a7211 */ /* 0x000fca00078ec0ff */
[----:B------:R-:W-:-:S06]  /*18a0*/  IMAD R11, R11, 0x4, R10 ;  /* 0x000000040b0b7824 */ /* 0x000fcc00078e020a */
[----:B------:R-:W0:Y:S02]  /*18b0*/  LDS R11, [R11] ;  /* 0x000000000b0b7984 */ /* 0x000e240000000800 */
[----:B0-----:R-:W-:-:S07]  /*18c0*/  FADD R8, R11, R8 ;  /* 0x000000080b087221 */ /* 0x001fce0000000000 */
.L_x_31:
[----:B------:R-:W-:Y:S05]  /*18d0*/  BSYNC.RECONVERGENT B1 ;  /* 0x0000000000017941 */ /* 0x000fea0003800200 */
.L_x_30:
[----:B------:R-:W-:Y:S05]  /*18e0*/  @P1 BRA `(.L_x_40) ;  /* 0xfffffff800d01947 */ /* 0x000fea000383ffff */
[----:B------:R-:W-:Y:S05]  /*18f0*/  BRA `(.L_x_23) ;  /* 0x0000000800707947 */ /* 0x000fea0003800000 */
.L_x_29:
[----:B------:R-:W2:Y:S01]  /*1900*/  LDC.64 R4, c[0x0][0x3a8] ;  /* 0x0000ea00ff047b82 */ /* 0x000ea20000000a00 */
[----:B------:R-:W-:Y:S02]  /*1910*/  IMAD.MOV.U32 R15, RZ, RZ, RZ ;  /* 0x000000ffff0f7224 */ /* 0x000fe400078e00ff */
[----:B------:R-:W-:Y:S02]  /*1920*/  IMAD.MOV.U32 R20, RZ, RZ, RZ ;  /* 0x000000ffff147224 */ /* 0x000fe400078e00ff */
[----:B------:R-:W-:Y:S02]  /*1930*/  IMAD.MOV.U32 R16, RZ, RZ, RZ ;  /* 0x000000ffff107224 */ /* 0x000fe400078e00ff */
[----:B--2---:R-:W-:-:S03]  /*1940*/  IMAD.WIDE R4, R6, 0x2, R4 ;  /* 0x0000000206047825 */ /* 0x004fc600078e0204 */
[----:B------:R-:W-:-:S05]  /*1950*/  IADD3 R10, P0, PT, R4, 0x4, RZ ;  /* 0x00000004040a7810 */ /* 0x000fca0007f1e0ff */
[----:B------:R-:W-:-:S08]  /*1960*/  IMAD.X R11, RZ, RZ, R5, P0 ;  /* 0x000000ffff0b7224 */ /* 0x000fd000000e0605 */
.L_x_65:
[----:B------:R-:W2:Y:S01]  /*1970*/  LDG.E.U16 R4, desc[UR8][R10.64+-0x4] ;  /* 0xfffffc080a047981 */ /* 0x000ea2000c1e1500 */
[----:B01----:R-:W0:Y:S08]  /*1980*/  LDC.64 R8, c[0x0][0x398] ;  /* 0x0000e600ff087b82 */ /* 0x003e300000000a00 */
[----:B------:R-:W1:Y:S01]  /*1990*/  LDC.64 R6, c[0x0][0x390] ;  /* 0x0000e400ff067b82 */ /* 0x000e620000000a00 */
[----:B--2---:R-:W-:-:S07]  /*19a0*/  PRMT R17, R4, 0x9910, RZ ;  /* 0x0000991004117816 */ /* 0x004fce00000000ff */
[----:B------:R-:W2:Y:S01]  /*19b0*/  LDC.64 R4, c[0x0][0x388] ;  /* 0x0000e200ff047b82 */ /* 0x000ea20000000a00 */
[----:B0-----:R-:W-:-:S05]  /*19c0*/  IMAD.WIDE R22, R17, 0x2, R8 ;  /* 0x0000000211167825 */ /* 0x001fca00078e0208 */
[----:B------:R-:W1:Y:S02]  /*19d0*/  LDG.E.S16 R19, desc[UR8][R22.64] ;  /* 0x0000000816137981 */ /* 0x000e64000c1e1700 */
[----:B-1----:R-:W-:-:S06]  /*19e0*/  IMAD.WIDE R18, R19, 0x8, R6 ;  /* 0x0000000813127825 */ /* 0x002fcc00078e0206 */
[----:B------:R-:W2:Y:S01]  /*19f0*/  LDG.E.64 R18, desc[UR8][R18.64] ;  /* 0x0000000812127981 */ /* 0x000ea2000c1e1b00 */
[----:B------:R-:W-:Y:S01]  /*1a00*/  BSSY.RECONVERGENT B1, `(.L_x_41) ;  /* 0x000001c000017945 */ /* 0x000fe20003800200 */
[----:B--2---:R-:W-:Y:S02]  /*1a10*/  LOP3.LUT R21, R18, R4, RZ, 0xc0, !PT ;  /* 0x0000000412157212 */ /* 0x004fe400078ec0ff */
[----:B------:R-:W-:Y:S02]  /*1a20*/  LOP3.LUT R24, R19, R5, RZ, 0xc0, !PT ;  /* 0x0000000513187212 */ /* 0x000fe400078ec0ff */
[----:B------:R-:W-:-:S04]  /*1a30*/  ISETP.GT.U32.AND P0, PT, R21, RZ, PT ;  /* 0x000000ff1500720c */ /* 0x000fc80003f04070 */
[----:B------:R-:W-:-:S13]  /*1a40*/  ISETP.GT.AND.EX P0, PT, R24, RZ, PT, P0 ;  /* 0x000000ff1800720c */ /* 0x000fda0003f04300 */
[----:B-----5:R-:W-:Y:S05]  /*1a50*/  @P0 BRA `(.L_x_42) ;  /* 0x0000000000580947 */ /* 0x020fea0003800000 */
[----:B------:R-:W-:Y:S01]  /*1a60*/  ISETP.GT.AND P0, PT, R14, R17, PT ;  /* 0x000000110e00720c */ /* 0x000fe20003f04270 */
[----:B------:R-:W-:-:S12]  /*1a70*/  BSSY.RECONVERGENT B2, `(.L_x_43) ;  /* 0x0000006000027945 */ /* 0x000fd80003800200 */
[----:B------:R-:W-:Y:S05]  /*1a80*/  @P0 BRA `(.L_x_44) ;  /* 0x0000000000100947 */ /* 0x000fea0003800000 */
[----:B------:R-:W0:Y:S02]  /*1a90*/  LDC.64 R18, c[0x0][0x3a0] ;  /* 0x0000e800ff127b82 */ /* 0x000e240000000a00 */
[----:B0-----:R0:W5:Y:S01]  /*1aa0*/  LDG.E.S16 R14, desc[UR8][R18.64] ;  /* 0x00000008120e7981 */ /* 0x001162000c1e1700 */
[----:B------:R-:W-:Y:S01]  /*1ab0*/  FADD R16, R15, R16 ;  /* 0x000000100f107221 */ /* 0x000fe20000000000 */
[----:B------:R-:W-:-:S07]  /*1ac0*/  IMAD.MOV.U32 R15, RZ, RZ, RZ ;  /* 0x000000ffff0f7224 */ /* 0x000fce00078e00ff */
.L_x_44:
[----:B------:R-:W-:Y:S05]  /*1ad0*/  BSYNC.RECONVERGENT B2 ;  /* 0x0000000000027941 */ /* 0x000fea0003800200 */
.L_x_43:
[----:B------:R-:W-:Y:S01]  /*1ae0*/  BSSY.RECONVERGENT B2, `(.L_x_45) ;  /* 0x0000006000027945 */ /* 0x000fe20003800200 */
[----:B------:R-:W-:-:S07]  /*1af0*/  LEA R21, R17, UR4, 0x2 ;  /* 0x0000000411157c11 */ /* 0x000fce000f8e10ff */
.L_x_46:
[----:B0-----:R-:W0:Y:S02]  /*1b00*/  LDS R18, [R21] ;  /* 0x0000000015127984 */ /* 0x001e240000000800 */
[----:B0-----:R-:W-:-:S05]  /*1b10*/  FADD R19, -R16, R18 ;  /* 0x0000001210137221 */ /* 0x001fca0000000100 */
[----:B------:R-:W0:Y:S02]  /*1b20*/  ATOMS.CAST.SPIN P0, [R21], R18, R19 ;  /* 0x000000121500758d */ /* 0x000e240001800013 */
[----:B0-----:R-:W-:Y:S05]  /*1b30*/  @!P0 BRA `(.L_x_46) ;  /* 0xfffffffc00f08947 */ /* 0x001fea000383ffff */
[----:B------:R-:W-:Y:S05]  /*1b40*/  BSYNC.RECONVERGENT B2 ;  /* 0x0000000000027941 */ /* 0x000fea0003800200 */
.L_x_45:
[----:B------:R-:W0:Y:S01]  /*1b50*/  S2UR UR6, SR_CgaCtaId ;  /* 0x00000000000679c3 */ /* 0x000e220000008800 */
[----:B------:R-:W-:Y:S02]  /*1b60*/  UMOV UR5, 0x400 ;  /* 0x0000040000057882 */ /* 0x000fe40000000000 */
[----:B------:R-:W-:-:S04]  /*1b70*/  UIADD3 UR5, UPT, UPT, UR5, 0x200, URZ ;  /* 0x0000020005057890 */ /* 0x000fc8000fffe0ff */
[----:B0-----:R-:W-:-:S06]  /*1b80*/  ULEA UR5, UR6, UR5, 0x18 ;  /* 0x0000000506057291 */ /* 0x001fcc000f8ec0ff */
[----:B------:R-:W-:-:S05]  /*1b90*/  LEA R17, R17, UR5, 0x2 ;  /* 0x0000000511117c11 */ /* 0x000fca000f8e10ff */
[----:B------:R-:W0:Y:S02]  /*1ba0*/  LDS R18, [R17] ;  /* 0x0000000011127984 */ /* 0x000e240000000800 */
[----:B0-----:R-:W-:-:S07]  /*1bb0*/  FADD R15, R18, R15 ;  /* 0x0000000f120f7221 */ /* 0x001fce0000000000 */
.L_x_42:
[----:B------:R-:W-:Y:S05]  /*1bc0*/  BSYNC.RECONVERGENT B1 ;  /* 0x0000000000017941 */ /* 0x000fea0003800200 */
.L_x_41:
[----:B------:R-:W2:Y:S02]  /*1bd0*/  LDG.E.U16 R17, desc[UR8][R10.64+-0x2] ;  /* 0xfffffe080a117981 */ /* 0x000ea4000c1e1500 */
[----:B--2---:R-:W-:-:S05]  /*1be0*/  PRMT R17, R17, 0x9910, RZ ;  /* 0x0000991011117816 */ /* 0x004fca00000000ff */
[----:B------:R-:W-:-:S05]  /*1bf0*/  IMAD.WIDE R22, R17, 0x2, R8 ;  /* 0x0000000211167825 */ /* 0x000fca00078e0208 */
[----:B------:R-:W2:Y:S02]  /*1c00*/  LDG.E.S16 R19, desc[UR8][R22.64] ;  /* 0x0000000816137981 */ /* 0x000ea4000c1e1700 */
[----:B--2---:R-:W-:-:S06]  /*1c10*/  IMAD.WIDE R18, R19, 0x8, R6 ;  /* 0x0000000813127825 */ /* 0x004fcc00078e0206 */
[----:B------:R-:W2:Y:S01]  /*1c20*/  LDG.E.64 R18, desc[UR8][R18.64] ;  /* 0x0000000812127981 */ /* 0x000ea2000c1e1b00 */
[----:B------:R-:W-:Y:S01]  /*1c30*/  BSSY.RECONVERGENT B1, `(.L_x_47) ;  /* 0x000001c000017945 */ /* 0x000fe20003800200 */
[----:B--2---:R-:W-:Y:S02]  /*1c40*/  LOP3.LUT R21, R18, R4, RZ, 0xc0, !PT ;  /* 0x0000000412157212 */ /* 0x004fe400078ec0ff */
[----:B------:R-:W-:Y:S02]  /*1c50*/  LOP3.LUT R24, R19, R5, RZ, 0xc0, !PT ;  /* 0x0000000513187212 */ /* 0x000fe400078ec0ff */
[----:B------:R-:W-:-:S04]  /*1c60*/  ISETP.GT.U32.AND P0, PT, R21, RZ, PT ;  /* 0x000000ff1500720c */ /* 0x000fc80003f04070 */
[----:B------:R-:W-:-:S13]  /*1c70*/  ISETP.GT.AND.EX P0, PT, R24, RZ, PT, P0 ;  /* 0x000000ff1800720c */ /* 0x000fda0003f04300 */
[----:B------:R-:W-:Y:S05]  /*1c80*/  @P0 BRA `(.L_x_48) ;  /* 0x0000000000580947 */ /* 0x000fea0003800000 */
[----:B-----5:R-:W-:Y:S01]  /*1c90*/  ISETP.GT.AND P0, PT, R14, R17, PT ;  /* 0x000000110e00720c */ /* 0x020fe20003f04270 */
[----:B------:R-:W-:-:S12]  /*1ca0*/  BSSY.RECONVERGENT B2, `(.L_x_49) ;  /* 0x0000006000027945 */ /* 0x000fd80003800200 */
[----:B------:R-:W-:Y:S05]  /*1cb0*/  @P0 BRA `(.L_x_50) ;  /* 0x0000000000100947 */ /* 0x000fea0003800000 */
[----:B------:R-:W0:Y:S02]  /*1cc0*/  LDC.64 R18, c[0x0][0x3a0] ;  /* 0x0000e800ff127b82 */ /* 0x000e240000000a00 */
[----:B0-----:R0:W5:Y:S01]  /*1cd0*/  LDG.E.S16 R14, desc[UR8][R18.64] ;  /* 0x00000008120e7981 */ /* 0x001162000c1e1700 */
[----:B------:R-:W-:Y:S01]  /*1ce0*/  FADD R16, R15, R16 ;  /* 0x000000100f107221 */ /* 0x000fe20000000000 */
[----:B------:R-:W-:-:S07]  /*1cf0*/  IMAD.MOV.U32 R15, RZ, RZ, RZ ;  /* 0x000000ffff0f7224 */ /* 0x000fce00078e00ff */
.L_x_50:
[----:B------:R-:W-:Y:S05]  /*1d00*/  BSYNC.RECONVERGENT B2 ;  /* 0x0000000000027941 */ /* 0x000fea0003800200 */
.L_x_49:
[----:B------:R-:W-:Y:S01]  /*1d10*/  BSSY.RECONVERGENT B2, `(.L_x_51) ;  /* 0x0000006000027945 */ /* 0x000fe20003800200 */
[----:B------:R-:W-:-:S07]  /*1d20*/  LEA R21, R17, UR4, 0x2 ;  /* 0x0000000411157c11 */ /* 0x000fce000f8e10ff */
.L_x_52:
[----:B0-----:R-:W0:Y:S02]  /*1d30*/  LDS R18, [R21] ;  /* 0x0000000015127984 */ /* 0x001e240000000800 */
[----:B0-----:R-:W-:-:S05]  /*1d40*/  FADD R19, -R16, R18 ;  /* 0x0000001210137221 */ /* 0x001fca0000000100 */
[----:B------:R-:W0:Y:S02]  /*1d50*/  ATOMS.CAST.SPIN P0, [R21], R18, R19 ;  /* 0x000000121500758d */ /* 0x000e240001800013 */
[----:B0-----:R-:W-:Y:S05]  /*1d60*/  @!P0 BRA `(.L_x_52) ;  /* 0xfffffffc00f08947 */ /* 0x001fea000383ffff */
[----:B------:R-:W-:Y:S05]  /*1d70*/  BSYNC.RECONVERGENT B2 ;  /* 0x0000000000027941 */ /* 0x000fea0003800200 */
.L_x_51:
[----:B------:R-:W0:Y:S01]  /*1d80*/  S2UR UR6, SR_CgaCtaId ;  /* 0x00000000000679c3 */ /* 0x000e220000008800 */
[----:B------:R-:W-:Y:S02]  /*1d90*/  UMOV UR5, 0x400 ;  /* 0x0000040000057882 */ /* 0x000fe40000000000 */
[----:B------:R-:W-:-:S04]  /*1da0*/  UIADD3 UR5, UPT, UPT, UR5, 0x200, URZ ;  /* 0x0000020005057890 */ /* 0x000fc8000fffe0ff */
[----:B0-----:R-:W-:-:S06]  /*1db0*/  ULEA UR5, UR6, UR5, 0x18 ;  /* 0x0000000506057291 */ /* 0x001fcc000f8ec0ff */
[----:B------:R-:W-:-:S05]  /*1dc0*/  LEA R17, R17, UR5, 0x2 ;  /* 0x0000000511117c11 */ /* 0x000fca000f8e10ff */
[----:B------:R-:W0:Y:S02]  /*1dd0*/  LDS R18, [R17] ;  /* 0x0000000011127984 */ /* 0x000e240000000800 */
[----:B0-----:R-:W-:-:S07]  /*1de0*/  FADD R15, R18, R15 ;  /* 0x0000000f120f7221 */ /* 0x001fce0000000000 */
.L_x_48:
[----:B------:R-:W-:Y:S05]  /*1df0*/  BSYNC.RECONVERGENT B1 ;  /* 0x0000000000017941 */ /* 0x000fea0003800200 */
.L_x_47:
        /* <DEDUP_REMOVED lines=19> */
.L_x_56:
[----:B------:R-:W-:Y:S05]  /*1f30*/  BSYNC.RECONVERGENT B2 ;  /* 0x0000000000027941 */ /* 0x000fea0003800200 */
.L_x_55:
[----:B------:R-:W-:Y:S01]  /*1f40*/  BSSY.RECONVERGENT B2, `(.L_x_57) ;  /* 0x0000006000027945 */ /* 0x000fe20003800200 */
[----:B------:R-:W-:-:S07]  /*1f50*/  LEA R21, R17, UR4, 0x2 ;  /* 0x0000000411157c11 */ /* 0x000fce000f8e10ff */
.L_x_58:
[----:B0-----:R-:W0:Y:S02]  /*1f60*/  LDS R18, [R21] ;  /* 0x0000000015127984 */ /* 0x001e240000000800 */
[----:B0-----:R-:W-:-:S05]  /*1f70*/  FADD R19, -R16, R18 ;  /* 0x0000001210137221 */ /* 0x001fca0000000100 */
[----:B------:R-:W0:Y:S02]  /*1f80*/  ATOMS.CAST.SPIN P0, [R21], R18, R19 ;  /* 0x000000121500758d */ /* 0x000e240001800013 */
[----:B0-----:R-:W-:Y:S05]  /*1f90*/  @!P0 BRA `(.L_x_58) ;  /* 0xfffffffc00f08947 */ /* 0x001fea000383ffff */
[----:B------:R-:W-:Y:S05]  /*1fa0*/  BSYNC.RECONVERGENT B2 ;  /* 0x0000000000027941 */ /* 0x000fea0003800200 */
.L_x_57:
[----:B------:R-:W0:Y:S01]  /*1fb0*/  S2UR UR6, SR_CgaCtaId ;  /* 0x00000000000679c3 */ /* 0x000e220000008800 */
[----:B------:R-:W-:Y:S02]  /*1fc0*/  UMOV UR5, 0x400 ;  /* 0x0000040000057882 */ /* 0x000fe40000000000 */
[----:B------:R-:W-:-:S04]  /*1fd0*/  UIADD3 UR5, UPT, UPT, UR5, 0x200, URZ ;  /* 0x0000020005057890 */ /* 0x000fc8000fffe0ff */
[----:B0-----:R-:W-:-:S06]  /*1fe0*/  ULEA UR5, UR6, UR5, 0x18 ;  /* 0x0000000506057291 */ /* 0x001fcc000f8ec0ff */
[----:B------:R-:W-:-:S05]  /*1ff0*/  LEA R17, R17, UR5, 0x2 ;  /* 0x0000000511117c11 */ /* 0x000fca000f8e10ff */
[----:B------:R-:W0:Y:S02]  /*2000*/  LDS R18, [R17] ;  /* 0x0000000011127984 */ /* 0x000e240000000800 */
[----:B0-----:R-:W-:-:S07]  /*2010*/  FADD R15, R18, R15 ;  /* 0x0000000f120f7221 */ /* 0x001fce0000000000 */
.L_x_54:
[----:B------:R-:W-:Y:S05]  /*2020*/  BSYNC.RECONVERGENT B1 ;  /* 0x0000000000017941 */ /* 0x000fea0003800200 */
.L_x_53:
[----:B------:R-:W-:-:S13]  /*2030*/  ISETP.NE.AND P0, PT, R20, 0x30, PT ;  /* 0x000000301400780c */ /* 0x000fda0003f05270 */
[----:B------:R-:W-:Y:S05]  /*2040*/  @!P0 BRA `(.L_x_23) ;  /* 0x00000000009c8947 */ /* 0x000fea0003800000 */
[----:B------:R-:W2:Y:S02]  /*2050*/  LDG.E.U16 R17, desc[UR8][R10.64+0x2] ;  /* 0x000002080a117981 */ /* 0x000ea4000c1e1500 */
[----:B--2---:R-:W-:-:S05]  /*2060*/  PRMT R17, R17, 0x9910, RZ ;  /* 0x0000991011117816 */ /* 0x004fca00000000ff */
[----:B------:R-:W-:-:S06]  /*2070*/  IMAD.WIDE R8, R17, 0x2, R8 ;  /* 0x0000000211087825 */ /* 0x000fcc00078e0208 */
        /* <DEDUP_REMOVED lines=16> */
.L_x_62:
[----:B------:R-:W-:Y:S05]  /*2180*/  BSYNC.RECONVERGENT B2 ;  /* 0x0000000000027941 */ /* 0x000fea0003800200 */
.L_x_61:
[----:B------:R-:W-:Y:S01]  /*2190*/  BSSY.RECONVERGENT B2, `(.L_x_63) ;  /* 0x0000006000027945 */ /* 0x000fe20003800200 */
[----:B------:R-:W-:-:S07]  /*21a0*/  LEA R6, R17, UR4, 0x2 ;  /* 0x0000000411067c11 */ /* 0x000fce000f8e10ff */
.L_x_64:
[----:B0-----:R-:W0:Y:S02]  /*21b0*/  LDS R4, [R6] ;  /* 0x0000000006047984 */ /* 0x001e240000000800 */
[----:B0-----:R-:W-:-:S05]  /*21c0*/  FADD R5, -R16, R4 ;  /* 0x0000000410057221 */ /* 0x001fca0000000100 */
[----:B------:R-:W0:Y:S02]  /*21d0*/  ATOMS.CAST.SPIN P0, [R6], R4, R5 ;  /* 0x000000040600758d */ /* 0x000e240001800005 */
[----:B0-----:R-:W-:Y:S05]  /*21e0*/  @!P0 BRA `(.L_x_64) ;  /* 0xfffffffc00f08947 */ /* 0x001fea000383ffff */
[----:B------:R-:W-:Y:S05]  /*21f0*/  BSYNC.RECONVERGENT B2 ;  /* 0x0000000000027941 */ /* 0x000fea0003800200 */
.L_x_63:
[----:B------:R-:W0:Y:S01]  /*2200*/  S2UR UR6, SR_CgaCtaId ;  /* 0x00000000000679c3 */ /* 0x000e220000008800 */
[----:B------:R-:W-:Y:S02]  /*2210*/  UMOV UR5, 0x400 ;  /* 0x0000040000057882 */ /* 0x000fe40000000000 */
[----:B------:R-:W-:-:S04]  /*2220*/  UIADD3 UR5, UPT, UPT, UR5, 0x200, URZ ;  /* 0x0000020005057890 */ /* 0x000fc8000fffe0ff */
[----:B0-----:R-:W-:-:S06]  /*2230*/  ULEA UR5, UR6, UR5, 0x18 ;  /* 0x0000000506057291 */ /* 0x001fcc000f8ec0ff */
[----:B------:R-:W-:-:S05]  /*2240*/  LEA R17, R17, UR5, 0x2 ;  /* 0x0000000511117c11 */ /* 0x000fca000f8e10ff */
[----:B------:R-:W0:Y:S02]  /*2250*/  LDS R4, [R17] ;  /* 0x0000000011047984 */ /* 0x000e240000000800 */
[----:B0-----:R-:W-:-:S07]  /*2260*/  FADD R15, R4, R15 ;  /* 0x0000000f040f7221 */ /* 0x001fce0000000000 */
.L_x_60:
[----:B------:R-:W-:Y:S05]  /*2270*/  BSYNC.RECONVERGENT B1 ;  /* 0x0000000000017941 */ /* 0x000fea0003800200 */
.L_x_59:
[----:B------:R-:W-:Y:S01]  /*2280*/  IADD3 R10, P0, PT, R10, 0x8, RZ ;  /* 0x000000080a0a7810 */ /* 0x000fe20007f1e0ff */
[----:B------:R-:W-:-:S04]  /*2290*/  VIADD R20, R20, 0x4 ;  /* 0x0000000414147836 */ /* 0x000fc80000000000 */
[----:B------:R-:W-:Y:S01]  /*22a0*/  IMAD.X R11, RZ, RZ, R11, P0 ;  /* 0x000000ffff0b7224 */ /* 0x000fe200000e060b */
[----:B------:R-:W-:Y:S07]  /*22b0*/  BRA `(.L_x_65) ;  /* 0xfffffff400ac7947 */ /* 0x000fee000383ffff */
.L_x_23:
[----:B------:R-:W-:Y:S05]  /*22c0*/  BSYNC.RECONVERGENT B0 ;  /* 0x0000000000007941 */ /* 0x000fea0003800200 */
.L_x_22:
[----:B------:R-:W-:Y:S01]  /*22d0*/  VIADD R4, R13, 0xffffffc0 ;  /* 0xffffffc00d047836 */ /* 0x000fe20000000000 */
[----:B------:R-:W-:Y:S04]  /*22e0*/  BSSY.RECONVERGENT B0, `(.L_x_66) ;  /* 0x0000122000007945 */ /* 0x000fe80003800200 */
[----:B------:R-:W-:-:S13]  /*22f0*/  ISETP.GT.U32.AND P0, PT, R4, 0x33, PT ;  /* 0x000000330400780c */ /* 0x000fda0003f04070 */
[----:B------:R-:W-:Y:S05]  /*2300*/  @P0 BRA `(.L_x_67) ;  /* 0x00000010007c0947 */ /* 0x000fea0003800000 */
[----:B------:R-:W0:Y:S01]  /*2310*/  LDCU UR4, c[0x0][0x3b0] ;  /* 0x00007600ff0477ac */ /* 0x000e220008000800 */
[----:B------:R-:W0:Y:S01]  /*2320*/  LDC.64 R8, c[0x0][0x3a8] ;  /* 0x0000ea00ff087b82 */ /* 0x000e220000000a00 */
[----:B------:R-:W-:Y:S01]  /*2330*/  IMAD R15, R13, 0x33, RZ ;  /* 0x000000330d0f7824 */ /* 0x000fe200078e02ff */
[----:B------:R-:W-:Y:S01]  /*2340*/  BSSY.RECONVERGENT B1, `(.L_x_68) ;  /* 0x000002a000017945 */ /* 0x000fe20003800200 */
[----:B01234-:R-:W-:Y:S02]  /*2350*/  CS2R R4, SRZ ;  /* 0x0000000000047805 */ /* 0x01ffe4000001ff00 */
[----:B------:R-:W-:Y:S01]  /*2360*/  VIADD R7, R15, 0xfffff372 ;  /* 0xfffff3720f077836 */ /* 0x000fe20000000000 */
[----:B------:R-:W-:-:S03]  /*2370*/  UISETP.NE.AND UP0, UPT, UR4, URZ, UPT ;  /* 0x000000ff0400728c */ /* 0x000fc6000bf05270 */
[----:B------:R-:W-:-:S06]  /*2380*/  IMAD.WIDE.U32 R8, R7, 0x2, R8 ;  /* 0x0000000207087825 */ /* 0x000fcc00078e0008 */
[----:B------:R-:W-:Y:S05]  /*2390*/  BRA.U !UP0, `(.L_x_69) ;  /* 0x0000000108587547 */ /* 0x000fea000b800000 */
[----:B------:R-:W2:Y:S01]  /*23a0*/  LDG.E.U16 R7, desc[UR8][R8.64] ;  /* 0x0000000808077981 */ /* 0x000ea2000c1e1500 */
[----:B------:R-:W0:Y:S01]  /*23b0*/  LDC.64 R4, c[0x0][0x3a0] ;  /* 0x0000e800ff047b82 */ /* 0x000e220000000a00 */
[----:B------:R-:W1:Y:S01]  /*23c0*/  LDCU UR4, c[0x0][0x3b0] ;  /* 0x00007600ff0477ac */ /* 0x000e620008000800 */
[----:B------:R-:W-:Y:S02]  /*23d0*/  IMAD.MOV.U32 R6, RZ, RZ, RZ ;  /* 0x000000ffff067224 */ /* 0x000fe400078e00ff */
[----:B-1----:R-:W-:Y:S01]  /*23e0*/  IMAD.U32 R11, RZ, RZ, UR4 ;  /* 0x00000004ff0b7e24 */ /* 0x002fe2000f8e00ff */
[----:B0-2---:R-:W-:-:S07]  /*23f0*/  PRMT R19, R7, 0x9910, RZ ;  /* 0x0000991007137816 */ /* 0x005fce00000000ff */
.L_x_71:
        /* <DEDUP_REMOVED lines=9> */
[----:B------:R-:W-:-:S04]  /*2490*/  ISETP.GT.AND P0, PT, R19, R10, PT ;  /* 0x0000000a1300720c */ /* 0x000fc80003f04270 */
[----:B------:R-:W-:Y:S02]  /*24a0*/  SEL R11, R11, R17, P0 ;  /* 0x000000110b0b7207 */ /* 0x000fe40000000000 */
[----:B------:R-:W-:-:S04]  /*24b0*/  SEL R6, R17, R6, P0 ;  /* 0x0000000611067207 */ /* 0x000fc80000000000 */
[----:B------:R-:W-:-:S13]  /*24c0*/  ISETP.NE.AND P0, PT, R11, R6, PT ;  /* 0x000000060b00720c */ /* 0x000fda0003f05270 */
[----:B------:R-:W-:Y:S05]  /*24d0*/  @P0 BRA `(.L_x_71) ;  /* 0xfffffffc00c80947 */ /* 0x000fea000383ffff */
[--C-:B------:R-:W-:Y:S01]  /*24e0*/  SHF.R.S32.HI R5, RZ, 0x1f, R11.reuse ;  /* 0x0000001fff057819 */ /* 0x100fe2000001140b */
[----:B------:R-:W-:-:S07]  /*24f0*/  IMAD.MOV.U32 R4, RZ, RZ, R11 ;  /* 0x000000ffff047224 */ /* 0x000fce00078e000b */
.L_x_69:
[----:B------:R-:W0:Y:S02]  /*2500*/  LDCU.64 UR4, c[0x0][0x3a0] ;  /* 0x00007400ff0477ac */ /* 0x000e240008000a00 */
[----:B0-----:R-:W-:-:S04]  /*2510*/  LEA R6, P0, R4, UR4, 0x1 ;  /* 0x0000000404067c11 */ /* 0x001fc8000f8008ff */
[----:B------:R-:W-:-:S05]  /*2520*/  LEA.HI.X R7, R4, UR5, R5, 0x1, P0 ;  /* 0x0000000504077c11 */ /* 0x000fca00080f0c05 */
[----:B------:R1:W5:Y:S01]  /*2530*/  LDG.E.U16 R8, desc[UR8][R6.64] ;  /* 0x0000000806087981 */ /* 0x000362000c1e1500 */
[----:B------:R-:W-:Y:S05]  /*2540*/  BRA `(.L_x_72) ;  /* 0x0000000000247947 */ /* 0x000fea0003800000 */
.L_x_70:
[----:B------:R-:W0:Y:S02]  /*2550*/  LDC.64 R4, c[0x0][0x3a0] ;  /* 0x0000e800ff047b82 */ /* 0x000e240000000a00 */
[----:B0-----:R-:W-:-:S06]  /*2560*/  IMAD.WIDE R8, R11, 0x2, R4 ;  /* 0x000000020b087825 */ /* 0x001fcc00078e0204 */
[----:B------:R-:W2:Y:S01]  /*2570*/  LDG.E.U16 R8, desc[UR8][R8.64] ;  /* 0x0000000808087981 */ /* 0x000ea2000c1e1500 */
[----:B------:R-:W-:Y:S02]  /*2580*/  PRMT R10, R7, 0x9910, RZ ;  /* 0x00009910070a7816 */ /* 0x000fe400000000ff */
[----:B--2---:R-:W-:-:S04]  /*2590*/  PRMT R7, R8, 0x9910, RZ ;  /* 0x0000991008077816 */ /* 0x004fc800000000ff */
[----:B------:R-:W-:-:S13]  /*25a0*/  ISETP.GT.AND P0, PT, R7, R10, PT ;  /* 0x0000000a0700720c */ /* 0x000fda0003f04270 */
[----:B------:R-:W-:Y:S05]  /*25b0*/  @!P0 BRA `(.L_x_72) ;  /* 0x0000000000088947 */ /* 0x000fea0003800000 */
[----:B------:R-:W-:-:S05]  /*25c0*/  IMAD.WIDE R4, R6, 0x2, R4 ;  /* 0x0000000206047825 */ /* 0x000fca00078e0204 */
[----:B------:R0:W5:Y:S02]  /*25d0*/  LDG.E.U16 R8, desc[UR8][R4.64] ;  /* 0x0000000804087981 */ /* 0x000164000c1e1500 */
.L_x_72:
[----:B------:R-:W-:Y:S05]  /*25e0*/  BSYNC.RECONVERGENT B1 ;  /* 0x0000000000017941 */ /* 0x000fea0003800200 */
.L_x_68:
[----:B------:R-:W2:Y:S01]  /*25f0*/  LDCU UR4, c[0x0][0x3b0] ;  /* 0x00007600ff0477ac */ /* 0x000ea20008000800 */
[----:B-----5:R-:W-:Y:S01]  /*2600*/  PRMT R14, R8, 0x9910, RZ ;  /* 0x00009910080e7816 */ /* 0x020fe200000000ff */
[----:B--2---:R-:W-:-:S09]  /*2610*/  UISETP.NE.AND UP0, UPT, UR4, URZ, UPT ;  /* 0x000000ff0400728c */ /* 0x004fd2000bf05270 */
[----:B------:R-:W-:Y:S05]  /*2620*/  BRA.U !UP0, `(.L_x_73) ;  /* 0x0000000508487547 */ /* 0x000fea000b800000 */
[----:B------:R-:W-:Y:S01]  /*2630*/  IMAD.MOV.U32 R10, RZ, RZ, RZ ;  /* 0x000000ffff0a7224 */ /* 0x000fe200078e00ff */
[----:B0-----:R-:W-:-:S07]  /*2640*/  CS2R R4, SRZ ;  /* 0x0000000000047805 */ /* 0x001fce000001ff00 */
.L_x_84:
[----:B------:R-:W0:Y:S01]  /*2650*/  LDCU.64 UR4, c[0x0][0x3a8] ;  /* 0x00007500ff0477ac */ /* 0x000e220008000a00 */
[----:B-1----:R-:W-:Y:S01]  /*2660*/  IADD3 R6, P0, PT, R15, -R4, RZ ;  /* 0x800000040f067210 */ /* 0x002fe20007f1e0ff */
[----:B------:R-:W1:Y:S04]  /*2670*/  LDC.64 R8, c[0x0][0x398] ;  /* 0x0000e600ff087b82 */ /* 0x000e680000000a00 */
[----:B------:R-:W-:-:S04]  /*2680*/  IMAD.X R7, RZ, RZ, -0x1, P0 ;  /* 0xffffffffff077424 */ /* 0x000fc800000e06ff */
[----:B------:R-:W2:Y:S01]  /*2690*/  LDC.64 R16, c[0x0][0x390] ;  /* 0x0000e400ff107b82 */ /* 0x000ea20000000a00 */
[----:B0-----:R-:W-:-:S04]  /*26a0*/  LEA R18, P0, R6, UR4, 0x1 ;  /* 0x0000000406127c11 */ /* 0x001fc8000f8008ff */
[----:B------:R-:W-:Y:S01]  /*26b0*/  LEA.HI.X R19, R6, UR5, R7, 0x1, P0 ;  /* 0x0000000506137c11 */ /* 0x000fe200080f0c07 */
[----:B------:R-:W0:Y:S04]  /*26c0*/  LDCU.64 UR4, c[0x0][0x388] ;  /* 0x00007100ff0477ac */ /* 0x000e280008000a00 */
[----:B------:R-:W3:Y:S02]  /*26d0*/  LDG.E.U16 R6, desc[UR8][R18.64+-0x191c] ;  /* 0xffe6e40812067981 */ /* 0x000ee4000c1e1500 */
[----:B---3--:R-:W-:-:S05]  /*26e0*/  PRMT R7, R6, 0x9910, RZ ;  /* 0x0000991006077816 */ /* 0x008fca00000000ff */
[----:B-1----:R-:W-:-:S06]  /*26f0*/  IMAD.WIDE R8, R7, 0x2, R8 ;  /* 0x0000000207087825 */ /* 0x002fcc00078e0208 */
[----:B------:R-:W2:Y:S02]  /*2700*/  LDG.E.S16 R9, desc[UR8][R8.64] ;  /* 0x0000000808097981 */ /* 0x000ea4000c1e1700 */
[----:B--2---:R-:W-:-:S06]  /*2710*/  IMAD.WIDE R16, R9, 0x8, R16 ;  /* 0x0000000809107825 */ /* 0x004fcc00078e0210 */
[----:B------:R-:W0:Y:S01]  /*2720*/  LDG.E.64 R16, desc[UR8][R16.64] ;  /* 0x0000000810107981 */ /* 0x000e22000c1e1b00 */
[----:B------:R-:W-:Y:S01]  /*2730*/  VIADD R4, R4, 0x1 ;  /* 0x0000000104047836 */ /* 0x000fe20000000000 */
[----:B------:R-:W-:Y:S04]  /*2740*/  BSSY.RECONVERGENT B1, `(.L_x_74) ;  /* 0x000003e000017945 */ /* 0x000fe80003800200 */
[----:B------:R-:W-:Y:S02]  /*2750*/  ISETP.NE.AND P1, PT, R4, 0x33, PT ;  /* 0x000000330400780c */ /* 0x000fe40003f25270 */
[----:B0-----:R-:W-:Y:S02]  /*2760*/  LOP3.LUT R11, R16, UR4, RZ, 0xc0, !PT ;  /* 0x00000004100b7c12 */ /* 0x001fe4000f8ec0ff */
[----:B------:R-:W-:-:S02]  /*2770*/  LOP3.LUT R18, R17, UR5, RZ, 0xc0, !PT ;  /* 0x0000000511127c12 */ /* 0x000fc4000f8ec0ff */
[----:B------:R-:W-:-:S04]  /*2780*/  ISETP.GT.U32.AND P0, PT, R11, RZ, PT ;  /* 0x000000ff0b00720c */ /* 0x000fc80003f04070 */
[----:B------:R-:W-:-:S13]  /*2790*/  ISETP.GT.AND.EX P0, PT, R18, RZ, PT, P0 ;  /* 0x000000ff1200720c */ /* 0x000fda0003f04300 */
[----:B------:R-:W-:Y:S05]  /*27a0*/  @P0 BRA `(.L_x_75) ;  /* 0x0000000000dc0947 */ /* 0x000fea0003800000 */
[----:B------:R-:W-:Y:S01]  /*27b0*/  ISETP.GT.AND P0, PT, R14, R7, PT ;  /* 0x000000070e00720c */ /* 0x000fe20003f04270 */
[----:B------:R-:W-:-:S12]  /*27c0*/  BSSY.RECONVERGENT B2, `(.L_x_76) ;  /* 0x0000025000027945 */ /* 0x000fd80003800200 */
[----:B------:R-:W-:Y:S05]  /*27d0*/  @!P0 BRA `(.L_x_77) ;  /* 0x00000000008c8947 */ /* 0x000fea0003800000 */
[----:B------:R-:W0:Y:S01]  /*27e0*/  LDC.64 R8, c[0x0][0x3a0] ;  /* 0x0000e800ff087b82 */ /* 0x000e220000000a00 */
[----:B------:R-:W1:Y:S01]  /*27f0*/  LDCU UR4, c[0x0][0x3b0] ;  /* 0x00007600ff0477ac */ /* 0x000e620008000800 */
[----:B------:R-:W-:Y:S01]  /*2800*/  BSSY.RECONVERGENT B3, `(.L_x_78) ;  /* 0x000001e000037945 */ /* 0x000fe20003800200 */
[----:B------:R-:W-:Y:S01]  /*2810*/  FADD R5, R10, R5 ;  /* 0x000000050a057221 */ /* 0x000fe20000000000 */
[----:B------:R-:W-:Y:S02]  /*2820*/  IMAD.MOV.U32 R11, RZ, RZ, RZ ;  /* 0x000000ffff0b7224 */ /* 0x000fe400078e00ff */
[----:B-1----:R-:W-:-:S07]  /*2830*/  IMAD.U32 R10, RZ, RZ, UR4 ;  /* 0x00000004ff0a7e24 */ /* 0x002fce000f8e00ff */
.L_x_80:
        /* <DEDUP_REMOVED lines=9> */
[----:B------:R-:W-:-:S04]  /*28d0*/  ISETP.GT.AND P0, PT, R7, R14, PT ;  /* 0x0000000e0700720c */ /* 0x000fc80003f04270 */
[----:B------:R-:W-:Y:S02]  /*28e0*/  SEL R10, R10, R19, P0 ;  /* 0x000000130a0a7207 */ /* 0x000fe40000000000 */
[----:B------:R-:W-:-:S04]  /*28f0*/  SEL R11, R19, R11, P0 ;  /* 0x0000000b130b7207 */ /* 0x000fc80000000000 */
[----:B------:R-:W-:-:S13]  /*2900*/  ISETP.NE.AND P0, PT, R10, R11, PT ;  /* 0x0000000b0a00720c */ /* 0x000fda0003f05270 */
[----:B------:R-:W-:Y:S05]  /*2910*/  @P0 BRA `(.L_x_80) ;  /* 0xfffffffc00c80947 */ /* 0x000fea000383ffff */
[----:B------:R-:W-:-:S05]  /*2920*/  IMAD.WIDE R8, R10, 0x2, R8 ;  /* 0x000000020a087825 */ /* 0x000fca00078e0208 */
[----:B------:R0:W5:Y:S01]  /*2930*/  LDG.E.U16 R16, desc[UR8][R8.64] ;  /* 0x0000000808107981 */ /* 0x000162000c1e1500 */
[----:B------:R-:W-:Y:S05]  /*2940*/  BRA `(.L_x_81) ;  /* 0x0000000000247947 */ /* 0x000fea0003800000 */
.L_x_79:
[----:B0-----:R-:W0:Y:S02]  /*2950*/  LDC.64 R8, c[0x0][0x3a0] ;  /* 0x0000e800ff087b82 */ /* 0x001e240000000a00 */
        /* <DEDUP_REMOVED lines=8> */
.L_x_81:
[----:B------:R-:W-:Y:S05]  /*29e0*/  BSYNC.RECONVERGENT B3 ;  /* 0x0000000000037941 */ /* 0x000fea0003800200 */
.L_x_78:
[----:B-----5:R-:W-:Y:S01]  /*29f0*/  PRMT R14, R16, 0x9910, RZ ;  /* 0x00009910100e7816 */ /* 0x020fe200000000ff */
[----:B------:R-:W-:-:S07]  /*2a00*/  IMAD.MOV.U32 R10, RZ, RZ, RZ ;  /* 0x000000ffff0a7224 */ /* 0x000fce00078e00ff */
.L_x_77:
[----:B------:R-:W-:Y:S05]  /*2a10*/  BSYNC.RECONVERGENT B2 ;  /* 0x0000000000027941 */ /* 0x000fea0003800200 */
.L_x_76:
[----:B------:R-:W2:Y:S01]  /*2a20*/  S2R R17, SR_CgaCtaId ;  /* 0x0000000000117919 */ /* 0x000ea20000008800 */
[----:B------:R-:W-:Y:S01]  /*2a30*/  MOV R11, 0x400 ;  /* 0x00000400000b7802 */ /* 0x000fe20000000f00 */
[----:B------:R-:W-:Y:S04]  /*2a40*/  BSSY.RECONVERGENT B2, `(.L_x_82) ;  /* 0x0000008000027945 */ /* 0x000fe80003800200 */
[----:B------:R-:W-:-:S05]  /*2a50*/  VIADD R6, R11, 0x16bc ;  /* 0x000016bc0b067836 */ /* 0x000fca0000000000 */
[----:B--2---:R-:W-:-:S05]  /*2a60*/  LEA R6, R17, R6, 0x18 ;  /* 0x0000000611067211 */ /* 0x004fca00078ec0ff */
[----:B------:R-:W-:-:S07]  /*2a70*/  IMAD R6, R7, 0x4, R6 ;  /* 0x0000000407067824 */ /* 0x000fce00078e0206 */
.L_x_83:
[----:B01----:R-:W0:Y:S02]  /*2a80*/  LDS R8, [R6] ;  /* 0x0000000006087984 */ /* 0x003e240000000800 */
[----:B0-----:R-:W-:-:S05]  /*2a90*/  FADD R9, R5, R8 ;  /* 0x0000000805097221 */ /* 0x001fca0000000000 */
[----:B------:R-:W0:Y:S02]  /*2aa0*/  ATOMS.CAST.SPIN P0, [R6], R8, R9 ;  /* 0x000000080600758d */ /* 0x000e240001800009 */
[----:B0-----:R-:W-:Y:S05]  /*2ab0*/  @!P0 BRA `(.L_x_83) ;  /* 0xfffffffc00f08947 */ /* 0x001fea000383ffff */
[----:B------:R-:W-:Y:S05]  /*2ac0*/  BSYNC.RECONVERGENT B2 ;  /* 0x0000000000027941 */ /* 0x000fea0003800200 */
.L_x_82:
[----:B------:R-:W-:-:S05]  /*2ad0*/  VIADD R6, R11, 0x200 ;  /* 0x000002000b067836 */ /* 0x000fca0000000000 */
[----:B------:R-:W-:-:S05]  /*2ae0*/  LEA R6, R17, R6, 0x18 ;  /* 0x0000000611067211 */ /* 0x000fca00078ec0ff */
[----:B------:R-:W-:-:S06]  /*2af0*/  IMAD R7, R7, 0x4, R6 ;  /* 0x0000000407077824 */ /* 0x000fcc00078e0206 */
[----:B------:R-:W0:Y:S02]  /*2b00*/  LDS R7, [R7] ;  /* 0x0000000007077984 */ /* 0x000e240000000800 */
[----:B0-----:R-:W-:-:S07]  /*2b10*/  FADD R10, R7, R10 ;  /* 0x0000000a070a7221 */ /* 0x001fce0000000000 */
.L_x_75:
[----:B------:R-:W-:Y:S05]  /*2b20*/  BSYNC.RECONVERGENT B1 ;  /* 0x0000000000017941 */ /* 0x000fea0003800200 */
.L_x_74:
[----:B------:R-:W-:Y:S05]  /*2b30*/  @P1 BRA `(.L_x_84) ;  /* 0xfffffff800c41947 */ /* 0x000fea000383ffff */
[----:B------:R-:W-:Y:S05]  /*2b40*/  BRA `(.L_x_67) ;  /* 0x00000008006c7947 */ /* 0x000fea0003800000 */
.L_x_73:
[----:B0-----:R-:W0:Y:S01]  /*2b50*/  LDC.64 R4, c[0x0][0x3a8] ;  /* 0x0000ea00ff047b82 */ /* 0x001e220000000a00 */
[----:B------:R-:W-:Y:S01]  /*2b60*/  CS2R R16, SRZ ;  /* 0x0000000000107805 */ /* 0x000fe2000001ff00 */
[----:B------:R-:W-:Y:S02]  /*2b70*/  IMAD.MOV.U32 R22, RZ, RZ, RZ ;  /* 0x000000ffff167224 */ /* 0x000fe400078e00ff */
[----:B0-----:R-:W-:-:S04]  /*2b80*/  IMAD.WIDE.U32 R4, R15, 0x2, R4 ;  /* 0x000000020f047825 */ /* 0x001fc800078e0004 */
[----:B------:R-:W-:Y:S01]  /*2b90*/  VIADD R15, R15, 0xfffff371 ;  /* 0xfffff3710f0f7836 */ /* 0x000fe20000000000 */
[----:B------:R-:W-:-:S04]  /*2ba0*/  IADD3 R4, P0, PT, R4, -0x1922, RZ ;  /* 0xffffe6de04047810 */ /* 0x000fc80007f1e0ff */
[----:B------:R-:W-:-:S09]  /*2bb0*/  IADD3.X R5, PT, PT, R5, -0x1, RZ, P0, !PT ;  /* 0xffffffff05057810 */ /* 0x000fd200007fe4ff */
.L_x_101:
[----:B------:R-:W2:Y:S01]  /*2bc0*/  LDG.E.U16 R8, desc[UR8][R4.64+0x6] ;  /* 0x0000060804087981 */ /* 0x000ea2000c1e1500 */
[----:B-1----:R-:W0:Y:S08]  /*2bd0*/  LDC.64 R6, c[0x0][0x398] ;  /* 0x0000e600ff067b82 */ /* 0x002e300000000a00 */
[----:B------:R-:W1:Y:S01]  /*2be0*/  LDC.64 R10, c[0x0][0x388] ;  /* 0x0000e200ff0a7b82 */ /* 0x000e620000000a00 */
[----:B--2---:R-:W-:-:S07]  /*2bf0*/  PRMT R21, R8, 0x9910, RZ ;  /* 0x0000991008157816 */ /* 0x004fce00000000ff */
[----:B------:R-:W2:Y:S01]  /*2c00*/  LDC.64 R8, c[0x0][0x390] ;  /* 0x0000e400ff087b82 */ /* 0x000ea20000000a00 */
[----:B0-----:R-:W-:-:S05]  /*2c10*/  IMAD.WIDE R24, R21, 0x2, R6 ;  /* 0x0000000215187825 */ /* 0x001fca00078e0206 */
[----:B------:R-:W2:Y:S02]  /*2c20*/  LDG.E.S16 R19, desc[UR8][R24.64] ;  /* 0x0000000818137981 */ /* 0x000ea4000c1e1700 */
[----:B--2---:R-:W-:-:S06]  /*2c30*/  IMAD.WIDE R18, R19, 0x8, R8 ;  /* 0x0000000813127825 */ /* 0x004fcc00078e0208 */
[----:B------:R-:W1:Y:S01]  /*2c40*/  LDG.E.64 R18, desc[UR8][R18.64] ;  /* 0x0000000812127981 */ /* 0x000e62000c1e1b00 */
[----:B------:R-:W-:Y:S01]  /*2c50*/  BSSY.RECONVERGENT B1, `(.L_x_85) ;  /* 0x000001b000017945 */ /* 0x000fe20003800200 */
[----:B-1----:R-:W-:Y:S02]  /*2c60*/  LOP3.LUT R20, R18, R10, RZ, 0xc0, !PT ;  /* 0x0000000a12147212 */ /* 0x002fe400078ec0ff */
[----:B------:R-:W-:Y:S02]  /*2c70*/  LOP3.LUT R23, R19, R11, RZ, 0xc0, !PT ;  /* 0x0000000b13177212 */ /* 0x000fe400078ec0ff */
[----:B------:R-:W-:-:S04]  /*2c80*/  ISETP.GT.U32.AND P0, PT, R20, RZ, PT ;  /* 0x000000ff1400720c */ /* 0x000fc80003f04070 */
[----:B------:R-:W-:-:S13]  /*2c90*/  ISETP.GT.AND.EX P0, PT, R23, RZ, PT, P0 ;  /* 0x000000ff1700720c */ /* 0x000fda0003f04300 */
[----:B-----5:R-:W-:Y:S05]  /*2ca0*/  @P0 BRA `(.L_x_86) ;  /* 0x0000000000540947 */ /* 0x020fea0003800000 */
[----:B------:R-:W-:-:S13]  /*2cb0*/  ISETP.GT.AND P0, PT, R14, R21, PT ;  /* 0x000000150e00720c */ /* 0x000fda0003f04270 */
[----:B------:R-:W0:Y:S02]  /*2cc0*/  @P0 LDC.64 R18, c[0x0][0x3a0] ;  /* 0x0000e800ff120b82 */ /* 0x000e240000000a00 */
[----:B0-----:R0:W5:Y:S01]  /*2cd0*/  @P0 LDG.E.S16 R14, desc[UR8][R18.64] ;  /* 0x00000008120e0981 */ /* 0x001162000c1e1700 */
[----:B------:R-:W-:Y:S01]  /*2ce0*/  MOV R23, 0x400 ;  /* 0x0000040000177802 */ /* 0x000fe20000000f00 */
[----:B------:R-:W-:Y:S01]  /*2cf0*/  BSSY.RECONVERGENT B2, `(.L_x_87) ;  /* 0x000000b000027945 */ /* 0x000fe20003800200 */
[----:B------:R-:W-:Y:S01]  /*2d00*/  @P0 FADD R17, R16, R17 ;  /* 0x0000001110110221 */ /* 0x000fe20000000000 */
[----:B------:R-:W1:Y:S01]  /*2d10*/  S2R R25, SR_CgaCtaId ;  /* 0x0000000000197919 */ /* 0x000e620000008800 */
[----:B------:R-:W-:Y:S02]  /*2d20*/  @P0 IMAD.MOV.U32 R16, RZ, RZ, RZ ;  /* 0x000000ffff100224 */ /* 0x000fe400078e00ff */
[----:B------:R-:W-:-:S05]  /*2d30*/  VIADD R20, R23, 0x16bc ;  /* 0x000016bc17147836 */ /* 0x000fca0000000000 */
[----:B-1----:R-:W-:-:S05]  /*2d40*/  LEA R20, R25, R20, 0x18 ;  /* 0x0000001419147211 */ /* 0x002fca00078ec0ff */
[----:B0-----:R-:W-:-:S07]  /*2d50*/  IMAD R20, R21, 0x4, R20 ;  /* 0x0000000415147824 */ /* 0x001fce00078e0214 */
.L_x_88:
[----:B------:R-:W0:Y:S02]  /*2d60*/  LDS R18, [R20] ;  /* 0x0000000014127984 */ /* 0x000e240000000800 */
[----:B0-----:R-:W-:-:S05]  /*2d70*/  FADD R19, R17, R18 ;  /* 0x0000001211137221 */ /* 0x001fca0000000000 */
[----:B------:R-:W0:Y:S02]  /*2d80*/  ATOMS.CAST.SPIN P0, [R20], R18, R19 ;  /* 0x000000121400758d */ /* 0x000e240001800013 */
[----:B0-----:R-:W-:Y:S05]  /*2d90*/  @!P0 BRA `(.L_x_88) ;  /* 0xfffffffc00f08947 */ /* 0x001fea000383ffff */
[----:B------:R-:W-:Y:S05]  /*2da0*/  BSYNC.RECONVERGENT B2 ;  /* 0x0000000000027941 */ /* 0x000fea0003800200 */
.L_x_87:
[----:B------:R-:W-:-:S05]  /*2db0*/  VIADD R18, R23, 0x200 ;  /* 0x0000020017127836 */ /* 0x000fca0000000000 */
[----:B------:R-:W-:-:S05]  /*2dc0*/  LEA R18, R25, R18, 0x18 ;  /* 0x0000001219127211 */ /* 0x000fca00078ec0ff */
[----:B------:R-:W-:-:S06]  /*2dd0*/  IMAD R21, R21, 0x4, R18 ;  /* 0x0000000415157824 */ /* 0x000fcc00078e0212 */
[----:B------:R-:W0:Y:S02]  /*2de0*/  LDS R21, [R21] ;  /* 0x0000000015157984 */ /* 0x000e240000000800 */
[----:B0-----:R-:W-:-:S07]  /*2df0*/  FADD R16, R21, R16 ;  /* 0x0000001015107221 */ /* 0x001fce0000000000 */
.L_x_86:
[----:B------:R-:W-:Y:S05]  /*2e00*/  BSYNC.RECONVERGENT B1 ;  /* 0x0000000000017941 */ /* 0x000fea0003800200 */
.L_x_85:
[----:B------:R-:W0:Y:S02]  /*2e10*/  LDC.64 R24, c[0x0][0x3a8] ;  /* 0x0000ea00ff187b82 */ /* 0x000e240000000a00 */
[----:B0-----:R-:W-:-:S06]  /*2e20*/  IMAD.WIDE R24, R15, 0x2, R24 ;  /* 0x000000020f187825 */ /* 0x001fcc00078e0218 */
        /* <DEDUP_REMOVED lines=12> */
[----:B-----5:R-:W-:-:S13]  /*2ef0*/  ISETP.GT.AND P0, PT, R14, R23, PT ;  /* 0x000000170e00720c */ /* 0x020fda0003f04270 */
        /* <DEDUP_REMOVED lines=10> */
.L_x_92:
[----:B------:R-:W0:Y:S02]  /*2fa0*/  LDS R18, [R20] ;  /* 0x0000000014127984 */ /* 0x000e240000000800 */
[----:B0-----:R-:W-:-:S05]  /*2fb0*/  FADD R19, R17, R18 ;  /* 0x0000001211137221 */ /* 0x001fca0000000000 */
[----:B------:R-:W0:Y:S02]  /*2fc0*/  ATOMS.CAST.SPIN P0, [R20], R18, R19 ;  /* 0x000000121400758d */ /* 0x000e240001800013 */
[----:B0-----:R-:W-:Y:S05]  /*2fd0*/  @!P0 BRA `(.L_x_92) ;  /* 0xfffffffc00f08947 */ /* 0x001fea000383ffff */
[----:B------:R-:W-:Y:S05]  /*2fe0*/  BSYNC.RECONVERGENT B2 ;  /* 0x0000000000027941 */ /* 0x000fea0003800200 */
.L_x_91:
[----:B------:R-:W-:-:S05]  /*2ff0*/  VIADD R18, R21, 0x200 ;  /* 0x0000020015127836 */ /* 0x000fca0000000000 */
[----:B------:R-:W-:-:S05]  /*3000*/  LEA R18, R25, R18, 0x18 ;  /* 0x0000001219127211 */ /* 0x000fca00078ec0ff */
[----:B------:R-:W-:-:S06]  /*3010*/  IMAD R23, R23, 0x4, R18 ;  /* 0x0000000417177824 */ /* 0x000fcc00078e0212 */
[----:B------:R-:W0:Y:S02]  /*3020*/  LDS R23, [R23] ;  /* 0x0000000017177984 */ /* 0x000e240000000800 */
[----:B0-----:R-:W-:-:S07]  /*3030*/  FADD R16, R23, R16 ;  /* 0x0000001017107221 */ /* 0x001fce0000000000 */
.L_x_90:
[----:B------:R-:W-:Y:S05]  /*3040*/  BSYNC.RECONVERGENT B1 ;  /* 0x0000000000017941 */ /* 0x000fea0003800200 */
.L_x_89:
        /* <DEDUP_REMOVED lines=23> */
.L_x_96:
[----:B------:R-:W0:Y:S02]  /*31c0*/  LDS R18, [R20] ;  /* 0x0000000014127984 */ /* 0x000e240000000800 */
[----:B0-----:R-:W-:-:S05]  /*31d0*/  FADD R19, R17, R18 ;  /* 0x0000001211137221 */ /* 0x001fca0000000000 */
[----:B------:R-:W0:Y:S02]  /*31e0*/  ATOMS.CAST.SPIN P0, [R20], R18, R19 ;  /* 0x000000121400758d */ /* 0x000e240001800013 */
[----:B0-----:R-:W-:Y:S05]  /*31f0*/  @!P0 BRA `(.L_x_96) ;  /* 0xfffffffc00f08947 */ /* 0x001fea000383ffff */
[----:B------:R-:W-:Y:S05]  /*3200*/  BSYNC.RECONVERGENT B2 ;  /* 0x0000000000027941 */ /* 0x000fea0003800200 */
.L_x_95:
[----:B------:R-:W-:-:S05]  /*3210*/  VIADD R18, R21, 0x200 ;  /* 0x0000020015127836 */ /* 0x000fca0000000000 */
[----:B------:R-:W-:-:S05]  /*3220*/  LEA R18, R25, R18, 0x18 ;  /* 0x0000001219127211 */ /* 0x000fca00078ec0ff */
[----:B------:R-:W-:-:S06]  /*3230*/  IMAD R23, R23, 0x4, R18 ;  /* 0x0000000417177824 */ /* 0x000fcc00078e0212 */
[----:B------:R-:W0:Y:S02]  /*3240*/  LDS R23, [R23] ;  /* 0x0000000017177984 */ /* 0x000e240000000800 */
[----:B0-----:R-:W-:-:S07]  /*3250*/  FADD R16, R23, R16 ;  /* 0x0000001017107221 */ /* 0x001fce0000000000 */
.L_x_94:
[----:B------:R-:W-:Y:S05]  /*3260*/  BSYNC.RECONVERGENT B1 ;  /* 0x0000000000017941 */ /* 0x000fea0003800200 */
.L_x_93:
        /* <DEDUP_REMOVED lines=25> */
.L_x_100:
[----:B------:R-:W0:Y:S02]  /*3400*/  LDS R6, [R8] ;  /* 0x0000000008067984 */ /* 0x000e240000000800 */
[----:B0-----:R-:W-:-:S05]  /*3410*/  FADD R7, R17, R6 ;  /* 0x0000000611077221 */ /* 0x001fca0000000000 */
[----:B------:R-:W0:Y:S02]  /*3420*/  ATOMS.CAST.SPIN P0, [R8], R6, R7 ;  /* 0x000000060800758d */ /* 0x000e240001800007 */
[----:B0-----:R-:W-:Y:S05]  /*3430*/  @!P0 BRA `(.L_x_100) ;  /* 0xfffffffc00f08947 */ /* 0x001fea000383ffff */
[----:B------:R-:W-:Y:S05]  /*3440*/  BSYNC.RECONVERGENT B2 ;  /* 0x0000000000027941 */ /* 0x000fea0003800200 */
.L_x_99:
[----:B------:R-:W-:-:S05]  /*3450*/  VIADD R6, R9, 0x200 ;  /* 0x0000020009067836 */ /* 0x000fca0000000000 */
[----:B------:R-:W-:-:S05]  /*3460*/  LEA R6, R11, R6, 0x18 ;  /* 0x000000060b067211 */ /* 0x000fca00078ec0ff */
[----:B------:R-:W-:-:S06]  /*3470*/  IMAD R19, R19, 0x4, R6 ;  /* 0x0000000413137824 */ /* 0x000fcc00078e0206 */
[----:B------:R-:W0:Y:S02]  /*3480*/  LDS R19, [R19] ;  /* 0x0000000013137984 */ /* 0x000e240000000800 */
[----:B0-----:R-:W-:-:S07]  /*3490*/  FADD R16, R19, R16 ;  /* 0x0000001013107221 */ /* 0x001fce0000000000 */
.L_x_98:
[----:B------:R-:W-:Y:S05]  /*34a0*/  BSYNC.RECONVERGENT B1 ;  /* 0x0000000000017941 */ /* 0x000fea0003800200 */
.L_x_97:
[----:B------:R-:W-:Y:S01]  /*34b0*/  IADD3 R4, P0, PT, R4, -0x8, RZ ;  /* 0xfffffff804047810 */ /* 0x000fe20007f1e0ff */
[----:B------:R-:W-:Y:S02]  /*34c0*/  VIADD R22, R22, 0x4 ;  /* 0x0000000416167836 */ /* 0x000fe40000000000 */
[----:B------:R-:W-:Y:S01]  /*34d0*/  VIADD R15, R15, 0xfffffffc ;  /* 0xfffffffc0f0f7836 */ /* 0x000fe20000000000 */
[----:B------:R-:W-:Y:S01]  /*34e0*/  IADD3.X R5, PT, PT, R5, -0x1, RZ, P0, !PT ;  /* 0xffffffff05057810 */ /* 0x000fe200007fe4ff */
[----:B------:R-:W-:Y:S08]  /*34f0*/  BRA `(.L_x_101) ;  /* 0xfffffff400b07947 */ /* 0x000ff0000383ffff */
.L_x_67:
[----:B------:R-:W-:Y:S05]  /*3500*/  BSYNC.RECONVERGENT B0 ;  /* 0x0000000000007941 */ /* 0x000fea0003800200 */
.L_x_66:
[----:B------:R-:W0:Y:S08]  /*3510*/  S2UR UR5, SR_CgaCtaId ;  /* 0x00000000000579c3 */ /* 0x000e300000008800 */
[----:B------:R-:W-:Y:S01]  /*3520*/  BAR.SYNC.DEFER_BLOCKING 0x0 ;  /* 0x0000000000007b1d */ /* 0x000fe20000010000 */
[C---:B------:R-:W-:Y:S01]  /*3530*/  ISETP.GT.AND P1, PT, R13.reuse, 0x78, PT ;  /* 0x000000780d00780c */ /* 0x040fe20003f24270 */
[----:B01234-:R-:W-:-:S02]  /*3540*/  IMAD R5, R13, 0x28, R0 ;  /* 0x000000280d057824 */ /* 0x01ffc400078e0200 */
[----:B------:R-:W-:Y:S02]  /*3550*/  IMAD.MOV.U32 R7, RZ, RZ, RZ ;  /* 0x000000ffff077224 */ /* 0x000fe400078e00ff */
[----:B------:R-:W-:Y:S01]  /*3560*/  UMOV UR4, 0x400 ;  /* 0x0000040000047882 */ /* 0x000fe20000000000 */
[----:B------:R-:W-:Y:S01]  /*3570*/  BSSY.RECONVERGENT B0, `(.L_x_102) ;  /* 0x000000b000007945 */ /* 0x000fe20003800200 */
[----:B------:R-:W-:-:S06]  /*3580*/  ULEA UR6, UR5, UR4, 0x18 ;  /* 0x0000000405067291 */ /* 0x000fcc000f8ec0ff */
[----:B------:R-:W-:-:S05]  /*3590*/  LEA R4, R13, UR6, 0x2 ;  /* 0x000000060d047c11 */ /* 0x000fca000f8e10ff */
[----:B------:R0:W-:Y:S01]  /*35a0*/  STS [R4], RZ ;  /* 0x000000ff04007388 */ /* 0x0001e20000000800 */
[----:B------:R-:W-:Y:S05]  /*35b0*/  @P1 BRA `(.L_x_103) ;  /* 0x0000000000181947 */ /* 0x000fea0003800000 */
[----:B------:R-:W1:Y:S02]  /*35c0*/  LDS R0, [R5] ;  /* 0x0000000005007984 */ /* 0x000e640000000800 */
[----:B-1----:R-:W-:-:S05]  /*35d0*/  FADD R9, RZ, R0 ;  /* 0x00000000ff097221 */ /* 0x002fca0000000000 */
[----:B------:R-:W-:Y:S04]  /*35e0*/  STS [R4], R9 ;  /* 0x0000000904007388 */ /* 0x000fe80000000800 */
[----:B------:R-:W1:Y:S02]  /*35f0*/  LDS R0, [R5+0x4] ;  /* 0x0000040005007984 */ /* 0x000e640000000800 */
[----:B-1----:R-:W-:-:S05]  /*3600*/  FADD R7, R9, R0 ;  /* 0x0000000009077221 */ /* 0x002fca0000000000 */
[----:B------:R1:W-:Y:S02]  /*3610*/  STS [R4], R7 ;  /* 0x0000000704007388 */ /* 0x0003e40000000800 */
.L_x_103:
[----:B------:R-:W-:Y:S05]  /*3620*/  BSYNC.RECONVERGENT B0 ;  /* 0x0000000000007941 */ /* 0x000fea0003800200 */
.L_x_102:
[----:B------:R-:W-:Y:S04]  /*3630*/  BSSY.RECONVERGENT B1, `(.L_x_104) ;  /* 0x0000013000017945 */ /* 0x000fe80003800200 */
[----:B------:R-:W-:Y:S04]  /*3640*/  BSSY.RELIABLE B0, `(.L_x_105) ;  /* 0x000000e000007945 */ /* 0x000fe80003800100 */
[----:B------:R-:W-:Y:S05]  /*3650*/  @P1 BRA `(.L_x_106) ;  /* 0x00000000001c1947 */ /* 0x000fea0003800000 */
[----:B------:R-:W1:Y:S02]  /*3660*/  LDS R0, [R5+0x8] ;  /* 0x0000080005007984 */ /* 0x000e640000000800 */
[----:B-1----:R-:W-:-:S05]  /*3670*/  FADD R7, R7, R0 ;  /* 0x0000000007077221 */ /* 0x002fca0000000000 */
[----:B------:R1:W-:Y:S01]  /*3680*/  STS [R4], R7 ;  /* 0x0000000704007388 */ /* 0x0003e20000000800 */
[----:B------:R-:W-:Y:S05]  /*3690*/  @P1 BRA `(.L_x_107) ;  /* 0x0000000000201947 */ /* 0x000fea0003800000 */
[----:B------:R-:W1:Y:S02]  /*36a0*/  LDS R0, [R5+0xc] ;  /* 0x00000c0005007984 */ /* 0x000e640000000800 */
[----:B-1----:R-:W-:-:S05]  /*36b0*/  FADD R7, R7, R0 ;  /* 0x0000000007077221 */ /* 0x002fca0000000000 */
[----:B------:R2:W-:Y:S02]  /*36c0*/  STS [R4], R7 ;  /* 0x0000000704007388 */ /* 0x0005e40000000800 */
.L_x_106:
[----:B------:R-:W-:Y:S05]  /*36d0*/  @P1 BREAK.RELIABLE B0 ;  /* 0x0000000000001942 */ /* 0x000fea0003800100 */
[----:B------:R-:W-:Y:S05]  /*36e0*/  @P1 BRA `(.L_x_108) ;  /* 0x00000000001c1947 */ /* 0x000fea0003800000 */
[----:B------:R-:W1:Y:S02]  /*36f0*/  LDS R0, [R5+0x10] ;  /* 0x0000100005007984 */ /* 0x000e640000000800 */
[----:B-12---:R-:W-:-:S05]  /*3700*/  FADD R7, R7, R0 ;  /* 0x0000000007077221 */ /* 0x006fca0000000000 */
[----:B------:R2:W-:Y:S02]  /*3710*/  STS [R4], R7 ;  /* 0x0000000704007388 */ /* 0x0005e40000000800 */
.L_x_107:
[----:B------:R-:W-:Y:S05]  /*3720*/  BSYNC.RELIABLE B0 ;  /* 0x0000000000007941 */ /* 0x000fea0003800100 */
.L_x_105:
[----:B------:R-:W1:Y:S02]  /*3730*/  @!P1 LDS R0, [R5+0x14] ;  /* 0x0000140005009984 */ /* 0x000e640000000800 */
[----:B-12---:R-:W-:-:S05]  /*3740*/  @!P1 FADD R7, R7, R0 ;  /* 0x0000000007079221 */ /* 0x006fca0000000000 */
[----:B------:R3:W-:Y:S02]  /*3750*/  @!P1 STS [R4], R7 ;  /* 0x0000000704009388 */ /* 0x0007e40000000800 */
.L_x_108:
[----:B------:R-:W-:Y:S05]  /*3760*/  BSYNC.RECONVERGENT B1 ;  /* 0x0000000000017941 */ /* 0x000fea0003800200 */
.L_x_104:
[----:B------:R-:W-:Y:S05]  /*3770*/  WARPSYNC.ALL ;  /* 0x0000000000007948 */ /* 0x000fea0003800000 */
[----:B------:R-:W-:Y:S01]  /*3780*/  ISETP.GT.AND P2, PT, R13, 0x77, PT ;  /* 0x000000770d00780c */ /* 0x000fe20003f44270 */
[----:B------:R-:W-:-:S12]  /*3790*/  BSSY.RECONVERGENT B1, `(.L_x_109) ;  /* 0x0000008000017945 */ /* 0x000fd80003800200 */
[----:B------:R-:W-:Y:S05]  /*37a0*/  @P2 BRA `(.L_x_110) ;  /* 0x0000000000182947 */ /* 0x000fea0003800000 */
[----:B------:R-:W4:Y:S02]  /*37b0*/  LDS R0, [R5+0x18] ;  /* 0x0000180005007984 */ /* 0x000f240000000800 */
[----:B----4-:R-:W-:-:S05]  /*37c0*/  FADD R9, R7, R0 ;  /* 0x0000000007097221 */ /* 0x010fca0000000000 */
[----:B------:R-:W-:Y:S04]  /*37d0*/  STS [R4], R9 ;  /* 0x0000000904007388 */ /* 0x000fe80000000800 */
[----:B------:R-:W1:Y:S02]  /*37e0*/  LDS R0, [R5+0x1c] ;  /* 0x00001c0005007984 */ /* 0x000e640000000800 */
[----:B-123--:R-:W-:-:S05]  /*37f0*/  FADD R7, R9, R0 ;  /* 0x0000000009077221 */ /* 0x00efca0000000000 */
[----:B------:R4:W-:Y:S02]  /*3800*/  STS [R4], R7 ;  /* 0x0000000704007388 */ /* 0x0009e40000000800 */
.L_x_110:
[----:B------:R-:W-:Y:S05]  /*3810*/  BSYNC.RECONVERGENT B1 ;  /* 0x0000000000017941 */ /* 0x000fea0003800200 */
.L_x_109:
[----:B------:R-:W-:Y:S04]  /*3820*/  BSSY.RECONVERGENT B1, `(.L_x_111) ;  /* 0x0000008000017945 */ /* 0x000fe80003800200 */
[----:B------:R-:W-:Y:S05]  /*3830*/  @P2 BRA `(.L_x_112) ;  /* 0x0000000000182947 */ /* 0x000fea0003800000 */
[----:B------:R-:W1:Y:S02]  /*3840*/  LDS R0, [R5+0x20] ;  /* 0x0000200005007984 */ /* 0x000e640000000800 */
[----:B-1234-:R-:W-:-:S05]  /*3850*/  FADD R7, R7, R0 ;  /* 0x0000000007077221 */ /* 0x01efca0000000000 */
[----:B------:R-:W-:Y:S04]  /*3860*/  STS [R4], R7 ;  /* 0x0000000704007388 */ /* 0x000fe80000000800 */
[----:B------:R-:W1:Y:S02]  /*3870*/  @!P2 LDS R0, [R5+0x24] ;  /* 0x000024000500a984 */ /* 0x000e640000000800 */
[----:B-1----:R-:W-:-:S05]  /*3880*/  @!P2 FADD R7, R7, R0 ;  /* 0x000000000707a221 */ /* 0x002fca0000000000 */
[----:B------:R1:W-:Y:S02]  /*3890*/  @!P2 STS [R4], R7 ;  /* 0x000000070400a388 */ /* 0x0003e40000000800 */
.L_x_112:
[----:B------:R-:W-:Y:S05]  /*38a0*/  BSYNC.RECONVERGENT B1 ;  /* 0x0000000000017941 */ /* 0x000fea0003800200 */
.L_x_111:
[----:B------:R-:W0:Y:S01]  /*38b0*/  @!P2 LDS R0, [R5+0x28] ;  /* 0x000028000500a984 */ /* 0x000e220000000800 */
[C---:B------:R-:W-:Y:S01]  /*38c0*/  ISETP.GT.AND P0, PT, R13.reuse, 0x3f, PT ;  /* 0x0000003f0d00780c */ /* 0x040fe20003f04270 */
[----:B------:R-:W-:Y:S01]  /*38d0*/  BSSY.RECONVERGENT B1, `(.L_x_113) ;  /* 0x000006d000017945 */ /* 0x000fe20003800200 */
[C---:B------:R-:W-:Y:S02]  /*38e0*/  ISETP.GT.AND P3, PT, R13.reuse, 0x1f, PT ;  /* 0x0000001f0d00780c */ /* 0x040fe40003f64270 */
[C---:B------:R-:W-:Y:S02]  /*38f0*/  LEA R6, R13.reuse, 0x1, 0x1 ;  /* 0x000000010d067811 */ /* 0x040fe400078e08ff */
[C---:B------:R-:W-:Y:S02]  /*3900*/  ISETP.GT.AND P4, PT, R13.reuse, 0x3, PT ;  /* 0x000000030d00780c */ /* 0x040fe40003f84270 */
[C---:B------:R-:W-:Y:S02]  /*3910*/  ISETP.GT.AND P5, PT, R13.reuse, 0x1, PT ;  /* 0x000000010d00780c */ /* 0x040fe40003fa4270 */
[C---:B------:R-:W-:Y:S01]  /*3920*/  ISETP.GT.AND P6, PT, R13.reuse, RZ, PT ;  /* 0x000000ff0d00720c */ /* 0x040fe20003fc4270 */
[----:B0-----:R-:W-:Y:S01]  /*3930*/  @!P2 FADD R9, R0, R7 ;  /* 0x000000070009a221 */ /* 0x001fe20000000000 */
[----:B------:R-:W-:-:S04]  /*3940*/  IMAD R0, R13, 0x4, R4 ;  /* 0x000000040d007824 */ /* 0x000fc800078e0204 */
[----:B------:R-:W-:Y:S01]  /*3950*/  @!P2 STS [R4], R9 ;  /* 0x000000090400a388 */ /* 0x000fe20000000800 */
[----:B------:R-:W-:Y:S08]  /*3960*/  BAR.SYNC.DEFER_BLOCKING 0x0 ;  /* 0x0000000000007b1d */ /* 0x000ff00000010000 */
[----:B------:R-:W-:Y:S06]  /*3970*/  BAR.SYNC.DEFER_BLOCKING 0x0 ;  /* 0x0000000000007b1d */ /* 0x000fec0000010000 */
[----:B-1234-:R-:W-:Y:S04]  /*3980*/  @!P0 LDS R7, [R0] ;  /* 0x0000000000078984 */ /* 0x01efe80000000800 */
[----:B------:R-:W0:Y:S02]  /*3990*/  @!P0 LDS R8, [R0+0x4] ;  /* 0x0000040000088984 */ /* 0x000e240000000800 */
[----:B0-----:R-:W-:Y:S01]  /*39a0*/  @!P0 FADD R11, R7, R8 ;  /* 0x00000008070b8221 */ /* 0x001fe20000000000 */
[----:B------:R-:W-:-:S04]  /*39b0*/  LEA R7, R6, UR6, 0x3 ;  /* 0x0000000606077c11 */ /* 0x000fc8000f8e18ff */
[----:B------:R-:W-:Y:S01]  /*39c0*/  @!P0 STS [R0+0x4], R11 ;  /* 0x0000040b00008388 */ /* 0x000fe20000000800 */
[----:B------:R-:W-:Y:S01]  /*39d0*/  BAR.SYNC.DEFER_BLOCKING 0x0 ;  /* 0x0000000000007b1d */ /* 0x000fe20000010000 */
[----:B------:R-:W-:-:S05]  /*39e0*/  ISETP.GT.AND P0, PT, R13, 0xf, PT ;  /* 0x0000000f0d00780c */ /* 0x000fca0003f04270 */
[----:B------:R-:W-:Y:S04]  /*39f0*/  @!P3 LDS R8, [R7+-0x4] ;  /* 0xfffffc000708b984 */ /* 0x000fe80000000800 */
[----:B------:R-:W0:Y:S02]  /*3a00*/  @!P3 LDS R9, [R7+0x4] ;  /* 0x000004000709b984 */ /* 0x000e240000000800 */
[----:B0-----:R-:W-:Y:S01]  /*3a10*/  @!P3 FADD R10, R8, R9 ;  /* 0x00000009080ab221 */ /* 0x001fe20000000000 */
[----:B------:R-:W-:-:S04]  /*3a20*/  IMAD R8, R6, 0x8, R7 ;  /* 0x0000000806087824 */ /* 0x000fc800078e0207 */
[----:B------:R0:W-:Y:S01]  /*3a30*/  @!P3 STS [R7+0x4], R10 ;  /* 0x0000040a0700b388 */ /* 0x0001e20000000800 */
[----:B------:R-:W-:Y:S01]  /*3a40*/  BAR.SYNC.DEFER_BLOCKING 0x0 ;  /* 0x0000000000007b1d */ /* 0x000fe20000010000 */
[----:B------:R-:W-:Y:S01]  /*3a50*/  ISETP.GT.AND P3, PT, R13, 0x7, PT ;  /* 0x000000070d00780c */ /* 0x000fe20003f64270 */
[----:B0-----:R-:W-:-:S04]  /*3a60*/  IMAD R10, R6, 0x38, R7 ;  /* 0x00000038060a7824 */ /* 0x001fc800078e0207 */
[----:B------:R-:W-:Y:S04]  /*3a70*/  @!P0 LDS R9, [R8+-0x4] ;  /* 0xfffffc0008098984 */ /* 0x000fe80000000800 */
[----:B-----5:R-:W0:Y:S02]  /*3a80*/  @!P0 LDS R14, [R8+0xc] ;  /* 0x00000c00080e8984 */ /* 0x020e240000000800 */
[----:B0-----:R-:W-:Y:S01]  /*3a90*/  @!P0 FADD R11, R9, R14 ;  /* 0x0000000e090b8221 */ /* 0x001fe20000000000 */
[----:B------:R-:W-:-:S04]  /*3aa0*/  IMAD R9, R6, 0x18, R7 ;  /* 0x0000001806097824 */ /* 0x000fc800078e0207 */
[----:B------:R0:W-:Y:S01]  /*3ab0*/  @!P0 STS [R8+0xc], R11 ;  /* 0x00000c0b08008388 */ /* 0x0001e20000000800 */
[----:B------:R-:W-:Y:S01]  /*3ac0*/  BAR.SYNC.DEFER_BLOCKING 0x0 ;  /* 0x0000000000007b1d */ /* 0x000fe20000010000 */
[----:B------:R-:W-:Y:S01]  /*3ad0*/  ISETP.NE.AND P0, PT, R13, RZ, PT ;  /* 0x000000ff0d00720c */ /* 0x000fe20003f05270 */
[C-C-:B0-----:R-:W-:Y:S02]  /*3ae0*/  IMAD R11, R6.reuse, 0x78, R7.reuse ;  /* 0x00000078060b7824 */ /* 0x141fe400078e0207 */
[----:B------:R-:W-:Y:S02]  /*3af0*/  IMAD R6, R6, 0xf8, R7 ;  /* 0x000000f806067824 */ /* 0x000fe400078e0207 */
[----:B------:R-:W-:Y:S04]  /*3b00*/  @!P3 LDS R14, [R9+-0x4] ;  /* 0xfffffc00090eb984 */ /* 0x000fe80000000800 */
[----:B------:R-:W0:Y:S02]  /*3b10*/  @!P3 LDS R15, [R9+0x1c] ;  /* 0x00001c00090fb984 */ /* 0x000e240000000800 */
[----:B0-----:R-:W-:-:S05]  /*3b20*/  @!P3 FADD R14, R14, R15 ;  /* 0x0000000f0e0eb221 */ /* 0x001fca0000000000 */
[----:B------:R-:W-:Y:S01]  /*3b30*/  @!P3 STS [R9+0x1c], R14 ;  /* 0x00001c0e0900b388 */ /* 0x000fe20000000800 */
[----:B------:R-:W-:Y:S06]  /*3b40*/  BAR.SYNC.DEFER_BLOCKING 0x0 ;  /* 0x0000000000007b1d */ /* 0x000fec0000010000 */
        /* <DEDUP_REMOVED lines=13> */
[----:B------:R-:W-:Y:S04]  /*3c20*/  @!P6 STS [R6+0xfc], R15 ;  /* 0x0000fc0f0600e388 */ /* 0x000fe80000000800 */
[----:B------:R-:W-:Y:S01]  /*3c30*/  @!P0 STS [UR6+0x1fc], RZ ;  /* 0x0001fcffff008988 */ /* 0x000fe20008000806 */
[----:B------:R-:W-:Y:S06]  /*3c40*/  BAR.SYNC.DEFER_BLOCKING 0x0 ;  /* 0x0000000000007b1d */ /* 0x000fec0000010000 */
[----:B------:R-:W-:Y:S04]  /*3c50*/  @!P6 LDS R14, [R6+-0x4] ;  /* 0xfffffc00060ee984 */ /* 0x000fe80000000800 */
[----:B------:R-:W0:Y:S02]  /*3c60*/  @!P6 LDS R17, [R6+0xfc] ;  /* 0x0000fc000611e984 */ /* 0x000e240000000800 */
[----:B0-----:R-:W-:-:S02]  /*3c70*/  @!P6 FADD R19, R14, R17 ;  /* 0x000000110e13e221 */ /* 0x001fc40000000000 */
[----:B------:R-:W-:Y:S04]  /*3c80*/  @!P6 STS [R6+-0x4], R17 ;  /* 0xfffffc110600e388 */ /* 0x000fe80000000800 */
[----:B------:R-:W-:Y:S01]  /*3c90*/  @!P6 STS [R6+0xfc], R19 ;  /* 0x0000fc130600e388 */ /* 0x000fe20000000800 */
[----:B------:R-:W-:Y:S01]  /*3ca0*/  BAR.SYNC.DEFER_BLOCKING 0x0 ;  /* 0x0000000000007b1d */ /* 0x000fe20000010000 */
[----:B------:R-:W-:-:S05]  /*3cb0*/  ISETP.GT.AND P6, PT, R13, 0xf, PT ;  /* 0x0000000f0d00780c */ /* 0x000fca0003fc4270 */
[----:B------:R-:W-:Y:S04]  /*3cc0*/  @!P5 LDS R14, [R11+-0x4] ;  /* 0xfffffc000b0ed984 */ /* 0x000fe80000000800 */
[----:B------:R-:W0:Y:S02]  /*3cd0*/  @!P5 LDS R15, [R11+0x7c] ;  /* 0x00007c000b0fd984 */ /* 0x000e240000000800 */
[----:B0-----:R-:W-:Y:S02]  /*3ce0*/  @!P5 FADD R14, R14, R15 ;  /* 0x0000000f0e0ed221 */ /* 0x001fe40000000000 */
        /* <DEDUP_REMOVED lines=9> */
[----:B------:R-:W-:Y:S06]  /*3d80*/  BAR.SYNC.DEFER_BLOCKING 0x0 ;  /* 0x0000000000007b1d */ /* 0x000fec0000010000 */
[----:B------:R-:W-:Y:S04]  /*3d90*/  @!P3 LDS R6, [R9+-0x4] ;  /* 0xfffffc000906b984 */ /* 0x000fe80000000800 */
[----:B------:R-:W0:Y:S02]  /*3da0*/  @!P3 LDS R16, [R9+0x1c] ;  /* 0x00001c000910b984 */ /* 0x000e240000000800 */
[----:B0-----:R-:W-:-:S02]  /*3db0*/  @!P3 FADD R6, R6, R16 ;  /* 0x000000100606b221 */ /* 0x001fc40000000000 */
        /* <DEDUP_REMOVED lines=16> */
[----:B------:R-:W-:Y:S04]  /*3ec0*/  @!P6 LDS R6, [R0] ;  /* 0x000000000006e984 */ /* 0x000fe80000000800 */
[----:B------:R-:W0:Y:S02]  /*3ed0*/  @!P6 LDS R9, [R0+0x4] ;  /* 0x000004000009e984 */ /* 0x000e240000000800 */
[----:B0-----:R-:W-:-:S02]  /*3ee0*/  @!P6 FADD R17, R6, R9 ;  /* 0x000000090611e221 */ /* 0x001fc40000000000 */
[----:B------:R0:W-:Y:S04]  /*3ef0*/  @!P6 STS [R0], R9 ;  /* 0x000000090000e388 */ /* 0x0001e80000000800 */
[----:B------:R0:W-:Y:S01]  /*3f00*/  @!P6 STS [R0+0x4], R17 ;  /* 0x000004110000e388 */ /* 0x0001e20000000800 */
[----:B------:R-:W-:Y:S06]  /*3f10*/  BAR.SYNC.DEFER_BLOCKING 0x0 ;  /* 0x0000000000007b1d */ /* 0x000fec0000010000 */
[----:B------:R0:W1:Y:S01]  /*3f20*/  LDS R14, [R4] ;  /* 0x00000000040e7984 */ /* 0x0000620000000800 */
[----:B------:R-:W-:Y:S05]  /*3f30*/  @P1 BRA `(.L_x_114) ;  /* 0x0000000000181947 */ /* 0x000fea0003800000 */
[----:B------:R-:W2:Y:S04]  /*3f40*/  LDS R7, [R5] ;  /* 0x0000000005077984 */ /* 0x000ea80000000800 */
[----:B0-----:R-:W0:Y:S04]  /*3f50*/  LDS R9, [R5+0x4] ;  /* 0x0000040005097984 */ /* 0x001e280000000800 */
[----:B-1----:R0:W-:Y:S01]  /*3f60*/  STS [R5], R14 ;  /* 0x0000000e05007388 */ /* 0x0021e20000000800 */
[----:B--2---:R-:W-:-:S04]  /*3f70*/  FADD R0, R14, R7 ;  /* 0x000000070e007221 */ /* 0x004fc80000000000 */
[----:B0-----:R-:W-:Y:S01]  /*3f80*/  FADD R14, R0, R9 ;  /* 0x00000009000e7221 */ /* 0x001fe20000000000 */
[----:B------:R2:W-:Y:S06]  /*3f90*/  STS [R5+0x4], R0 ;  /* 0x0000040005007388 */ /* 0x0005ec0000000800 */
.L_x_114:
[----:B------:R-:W-:Y:S05]  /*3fa0*/  BSYNC.RECONVERGENT B1 ;  /* 0x0000000000017941 */ /* 0x000fea0003800200 */
.L_x_113:
[----:B------:R-:W-:Y:S04]  /*3fb0*/  BSSY.RECONVERGENT B2, `(.L_x_115) ;  /* 0x0000013000027945 */ /* 0x000fe80003800200 */
[----:B------:R-:W-:Y:S04]  /*3fc0*/  BSSY.RELIABLE B1, `(.L_x_116) ;  /* 0x000000e000017945 */ /* 0x000fe80003800100 */
[----:B------:R-:W-:Y:S05]  /*3fd0*/  @P1 BRA `(.L_x_117) ;  /* 0x00000000001c1947 */ /* 0x000fea0003800000 */
[----:B------:R-:W3:Y:S04]  /*3fe0*/  LDS R7, [R5+0x8] ;  /* 0x0000080005077984 */ /* 0x000ee80000000800 */
[----:B-1----:R3:W-:Y:S02]  /*3ff0*/  STS [R5+0x8], R14 ;  /* 0x0000080e05007388 */ /* 0x0027e40000000800 */
[----:B---3--:R-:W-:Y:S01]  /*4000*/  FADD R14, R14, R7 ;  /* 0x000000070e0e7221 */ /* 0x008fe20000000000 */
[----:B------:R-:W-:Y:S06]  /*4010*/  @P1 BRA `(.L_x_118) ;  /* 0x0000000000201947 */ /* 0x000fec0003800000 */
[----:B------:R-:W1:Y:S04]  /*4020*/  LDS R7, [R5+0xc] ;  /* 0x00000c0005077984 */ /* 0x000e680000000800 */
[----:B------:R1:W-:Y:S02]  /*4030*/  STS [R5+0xc], R14 ;  /* 0x00000c0e05007388 */ /* 0x0003e40000000800 */
[----:B-1----:R-:W-:-:S07]  /*4040*/  FADD R14, R14, R7 ;  /* 0x000000070e0e7221 */ /* 0x002fce0000000000 */
.L_x_117:
[----:B------:R-:W-:Y:S05]  /*4050*/  @P1 BREAK.RELIABLE B1 ;  /* 0x0000000000011942 */ /* 0x000fea0003800100 */
[----:B------:R-:W-:Y:S05]  /*4060*/  @P1 BRA `(.L_x_119) ;  /* 0x00000000001c1947 */ /* 0x000fea0003800000 */
[----:B------:R-:W3:Y:S04]  /*4070*/  LDS R7, [R5+0x10] ;  /* 0x0000100005077984 */ /* 0x000ee80000000800 */
[----:B-1----:R3:W-:Y:S02]  /*4080*/  STS [R5+0x10], R14 ;  /* 0x0000100e05007388 */ /* 0x0027e40000000800 */
[----:B---3--:R-:W-:-:S07]  /*4090*/  FADD R14, R14, R7 ;  /* 0x000000070e0e7221 */ /* 0x008fce0000000000 */
.L_x_118:
[----:B------:R-:W-:Y:S05]  /*40a0*/  BSYNC.RELIABLE B1 ;  /* 0x0000000000017941 */ /* 0x000fea0003800100 */
.L_x_116:
[----:B------:R-:W1:Y:S04]  /*40b0*/  @!P1 LDS R7, [R5+0x14] ;  /* 0x0000140005079984 */ /* 0x000e680000000800 */
[----:B------:R1:W-:Y:S02]  /*40c0*/  @!P1 STS [R5+0x14], R14 ;  /* 0x0000140e05009388 */ /* 0x0003e40000000800 */
[----:B-1----:R-:W-:-:S07]  /*40d0*/  @!P1 FADD R14, R14, R7 ;  /* 0x000000070e0e9221 */ /* 0x002fce0000000000 */
.L_x_119:
[----:B------:R-:W-:Y:S05]  /*40e0*/  BSYNC.RECONVERGENT B2 ;  /* 0x0000000000027941 */ /* 0x000fea0003800200 */
.L_x_115:
[----:B------:R-:W-:Y:S05]  /*40f0*/  WARPSYNC.ALL ;  /* 0x0000000000007948 */ /* 0x000fea0003800000 */
[----:B0-----:R-:W0:Y:S08]  /*4100*/  @!P0 LDC.64 R8, c[0x0][0x398] ;  /* 0x0000e600ff088b82 */ /* 0x001e300000000a00 */
[----:B------:R-:W3:Y:S01]  /*4110*/  @!P0 LDC.64 R6, c[0x0][0x380] ;  /* 0x0000e000ff068b82 */ /* 0x000ee20000000a00 */
[----:B0-----:R-:W3:Y:S01]  /*4120*/  @!P0 LDG.E.S16 R9, desc[UR8][R8.64+0xa5a] ;  /* 0x000a5a0808098981 */ /* 0x001ee2000c1e1700 */
[----:B------:R-:W-:Y:S01]  /*4130*/  BSSY.RECONVERGENT B2, `(.L_x_120) ;  /* 0x000000a000027945 */ /* 0x000fe20003800200 */
[----:B---3--:R-:W-:-:S05]  /*4140*/  @!P0 IMAD.WIDE R6, R9, 0x4, R6 ;  /* 0x0000000409068825 */ /* 0x008fca00078e0206 */
[----:B------:R0:W5:Y:S01]  /*4150*/  @!P0 LDG.E R11, desc[UR8][R6.64] ;  /* 0x00000008060b8981 */ /* 0x000162000c1e1900 */
[----:B------:R-:W-:Y:S05]  /*4160*/  @P2 BRA `(.L_x_121) ;  /* 0x0000000000182947 */ /* 0x000fea0003800000 */
[----:B0-----:R-:W2:Y:S04]  /*4170*/  LDS R7, [R5+0x18] ;  /* 0x0000180005077984 */ /* 0x001ea80000000800 */
[----:B------:R-:W0:Y:S04]  /*4180*/  LDS R9, [R5+0x1c] ;  /* 0x00001c0005097984 */ /* 0x000e280000000800 */
[----:B-1----:R0:W-:Y:S01]  /*4190*/  STS [R5+0x18], R14 ;  /* 0x0000180e05007388 */ /* 0x0021e20000000800 */
[----:B--2---:R-:W-:-:S04]  /*41a0*/  FADD R0, R14, R7 ;  /* 0x000000070e007221 */ /* 0x004fc80000000000 */
[----:B0-----:R-:W-:Y:S01]  /*41b0*/  FADD R14, R0, R9 ;  /* 0x00000009000e7221 */ /* 0x001fe20000000000 */
[----:B------:R3:W-:Y:S06]  /*41c0*/  STS [R5+0x1c], R0 ;  /* 0x00001c0005007388 */ /* 0x0007ec0000000800 */
.L_x_121:
[----:B------:R-:W-:Y:S05]  /*41d0*/  BSYNC.RECONVERGENT B2 ;  /* 0x0000000000027941 */ /* 0x000fea0003800200 */
.L_x_120:
[----:B------:R-:W-:Y:S04]  /*41e0*/  BSSY.RECONVERGENT B2, `(.L_x_122) ;  /* 0x0000008000027945 */ /* 0x000fe80003800200 */
[----:B------:R-:W-:Y:S05]  /*41f0*/  @P2 BRA `(.L_x_123) ;  /* 0x0000000000182947 */ /* 0x000fea0003800000 */
[----:B0-----:R-:W0:Y:S04]  /*4200*/  LDS R7, [R5+0x20] ;  /* 0x0000200005077984 */ /* 0x001e280000000800 */
[----:B------:R-:W4:Y:S04]  /*4210*/  @!P2 LDS R9, [R5+0x24] ;  /* 0x000024000509a984 */ /* 0x000f280000000800 */
[----:B-1----:R0:W-:Y:S02]  /*4220*/  STS [R5+0x20], R14 ;  /* 0x0000200e05007388 */ /* 0x0021e40000000800 */
[----:B0-----:R-:W-:-:S05]  /*4230*/  FADD R14, R14, R7 ;  /* 0x000000070e0e7221 */ /* 0x001fca0000000000 */
[----:B------:R4:W-:Y:S02]  /*4240*/  @!P2 STS [R5+0x24], R14 ;  /* 0x0000240e0500a388 */ /* 0x0009e40000000800 */
[----:B----4-:R-:W-:-:S07]  /*4250*/  @!P2 FADD R14, R14, R9 ;  /* 0x000000090e0ea221 */ /* 0x010fce0000000000 */
.L_x_123:
[----:B------:R-:W-:Y:S05]  /*4260*/  BSYNC.RECONVERGENT B2 ;  /* 0x0000000000027941 */ /* 0x000fea0003800200 */
.L_x_122:
[----:B-1----:R-:W-:Y:S01]  /*4270*/  @!P2 STS [R5+0x28], R14 ;  /* 0x0000280e0500a388 */ /* 0x002fe20000000800 */
[----:B------:R-:W-:-:S03]  /*4280*/  IMAD.MOV.U32 R4, RZ, RZ, RZ ;  /* 0x000000ffff047224 */ /* 0x000fc600078e00ff */
[----:B--23--:R-:W1:Y:S02]  /*4290*/  @!P0 LDS R0, [UR6+0x16b4] ;  /* 0x0016b406ff008984 */ /* 0x00ce640008000800 */
[----:B-1---5:R-:W-:-:S05]  /*42a0*/  @!P0 FADD R11, R0, R11 ;  /* 0x0000000b000b8221 */ /* 0x022fca0000000000 */
[----:B------:R1:W-:Y:S01]  /*42b0*/  @!P0 STS [UR6+0x16b8], R11 ;  /* 0x0016b80bff008988 */ /* 0x0003e20008000806 */
[----:B------:R-:W-:Y:S06]  /*42c0*/  BAR.SYNC.DEFER_BLOCKING 0x0 ;  /* 0x0000000000007b1d */ /* 0x000fec0000010000 */
[----:B------:R-:W2:Y:S01]  /*42d0*/  LDS R0, [UR6+0x16b8] ;  /* 0x0016b806ff007984 */ /* 0x000ea20008000800 */
[----:B------:R-:W-:Y:S02]  /*42e0*/  UIADD3 UR6, UPT, UPT, UR4, 0x200, URZ ;  /* 0x0000020004067890 */ /* 0x000fe4000fffe0ff */
[----:B------:R-:W-:-:S02]  /*42f0*/  UIADD3 UR4, UPT, UPT, UR4, 0x16bc, URZ ;  /* 0x000016bc04047890 */ /* 0x000fc4000fffe0ff */
[----:B------:R-:W-:Y:S02]  /*4300*/  ULEA UR6, UR5, UR6, 0x18 ;  /* 0x0000000605067291 */ /* 0x000fe4000f8ec0ff */
[----:B-1----:R-:W-:-:S12]  /*4310*/  ULEA UR4, UR5, UR4, 0x18 ;  /* 0x0000000405047291 */ /* 0x002fd8000f8ec0ff */
.L_x_136:
[----:B-1----:R-:W-:Y:S01]  /*4320*/  IMAD R5, R13, 0xb, R4 ;  /* 0x0000000b0d057824 */ /* 0x002fe200078e0204 */
[----:B------:R-:W-:Y:S01]  /*4330*/  BSSY.RECONVERGENT B2, `(.L_x_124) ;  /* 0x000006e000027945 */ /* 0x000fe20003800200 */
[----:B------:R-:W-:-:S03]  /*4340*/  VIADD R4, R4, 0x1 ;  /* 0x0000000104047836 */ /* 0x000fc60000000000 */
[----:B------:R-:W-:Y:S02]  /*4350*/  ISETP.GT.AND P0, PT, R5, 0x52d, PT ;  /* 0x0000052d0500780c */ /* 0x000fe40003f04270 */
[----:B------:R-:W-:-:S11]  /*4360*/  ISETP.NE.AND P1, PT, R4, 0xb, PT ;  /* 0x0000000b0400780c */ /* 0x000fd60003f25270 */
[----:B------:R-:W-:Y:S05]  /*4370*/  @P0 BRA `(.L_x_125) ;  /* 0x0000000400a40947 */ /* 0x000fea0003800000 */
[----:B0-----:R-:W0:Y:S01]  /*4380*/  LDC.64 R6, c[0x0][0x398] ;  /* 0x0000e600ff067b82 */ /* 0x001e220000000a00 */
[----:B------:R-:W1:Y:S07]  /*4390*/  LDCU.64 UR10, c[0x0][0x388] ;  /* 0x00007100ff0a77ac */ /* 0x000e6e0008000a00 */
[----:B------:R-:W3:Y:S01]  /*43a0*/  LDC.64 R8, c[0x0][0x390] ;  /* 0x0000e400ff087b82 */ /* 0x000ee20000000a00 */
[----:B0-----:R-:W-:-:S06]  /*43b0*/  IMAD.WIDE R6, R5, 0x2, R6 ;  /* 0x0000000205067825 */ /* 0x001fcc00078e0206 */
[----:B------:R-:W3:Y:S02]  /*43c0*/  LDG.E.S16 R7, desc[UR8][R6.64] ;  /* 0x0000000806077981 */ /* 0x000ee4000c1e1700 */
[----:B---3--:R-:W-:-:S06]  /*43d0*/  IMAD.WIDE R8, R7, 0x8, R8 ;  /* 0x0000000807087825 */ /* 0x008fcc00078e0208 */
[----:B------:R-:W1:Y:S02]  /*43e0*/  LDG.E.64 R8, desc[UR8][R8.64] ;  /* 0x0000000808087981 */ /* 0x000e64000c1e1b00 */
[----:B-1----:R-:W-:Y:S02]  /*43f0*/  LOP3.LUT R10, R8, UR10, RZ, 0xc0, !PT ;  /* 0x0000000a080a7c12 */ /* 0x002fe4000f8ec0ff */
[----:B------:R-:W-:Y:S02]  /*4400*/  LOP3.LUT R11, R9, UR11, RZ, 0xc0, !PT ;  /* 0x0000000b090b7c12 */ /* 0x000fe4000f8ec0ff */
[----:B------:R-:W-:-:S04]  /*4410*/  ISETP.GT.U32.AND P0, PT, R10, RZ, PT ;  /* 0x000000ff0a00720c */ /* 0x000fc80003f04070 */
[----:B------:R-:W-:-:S13]  /*4420*/  ISETP.GT.AND.EX P0, PT, R11, RZ, PT, P0 ;  /* 0x000000ff0b00720c */ /* 0x000fda0003f04300 */
[----:B------:R-:W-:Y:S05]  /*4430*/  @P0 BRA `(.L_x_125) ;  /* 0x0000000400740947 */ /* 0x000fea0003800000 */
[----:B------:R-:W0:Y:S01]  /*4440*/  LDCU UR5, c[0x0][0x3b0] ;  /* 0x00007600ff0577ac */ /* 0x000e220008000800 */
[----:B------:R-:W-:Y:S01]  /*4450*/  BSSY.RECONVERGENT B3, `(.L_x_126) ;  /* 0x0000027000037945 */ /* 0x000fe20003800200 */
[----:B------:R-:W-:Y:S01]  /*4460*/  CS2R R6, SRZ ;  /* 0x0000000000067805 */ /* 0x000fe2000001ff00 */
[----:B0-----:R-:W-:-:S09]  /*4470*/  UISETP.NE.AND UP0, UPT, UR5, URZ, UPT ;  /* 0x000000ff0500728c */ /* 0x001fd2000bf05270 */
[----:B------:R-:W-:Y:S05]  /*4480*/  BRA.U !UP0, `(.L_x_127) ;  /* 0x0000000108547547 */ /* 0x000fea000b800000 */
[----:B------:R-:W0:Y:S01]  /*4490*/  LDC.64 R6, c[0x0][0x3a0] ;  /* 0x0000e800ff067b82 */ /* 0x000e220000000a00 */
[----:B------:R-:W1:Y:S01]  /*44a0*/  LDCU UR5, c[0x0][0x3b0] ;  /* 0x00007600ff0577ac */ /* 0x000e620008000800 */
[----:B------:R-:W-:Y:S01]  /*44b0*/  PRMT R17, R5, 0x9910, RZ ;  /* 0x0000991005117816 */ /* 0x000fe200000000ff */
[----:B------:R-:W-:Y:S02]  /*44c0*/  IMAD.MOV.U32 R8, RZ, RZ, RZ ;  /* 0x000000ffff087224 */ /* 0x000fe400078e00ff */
[----:B-1----:R-:W-:-:S07]  /*44d0*/  IMAD.U32 R9, RZ, RZ, UR5 ;  /* 0x00000005ff097e24 */ /* 0x002fce000f8e00ff */
.L_x_129:
[----:B------:R-:W-:-:S05]  /*44e0*/  VIADD R10, R8, 0x1 ;  /* 0x00000001080a7836 */ /* 0x000fca0000000000 */
[----:B------:R-:W-:-:S13]  /*44f0*/  ISETP.NE.AND P0, PT, R10, R9, PT ;  /* 0x000000090a00720c */ /* 0x000fda0003f05270 */
[----:B------:R-:W-:Y:S05]  /*4500*/  @!P0 BRA `(.L_x_128) ;  /* 0x0000000000488947 */ /* 0x000fea0003800000 */
[----:B------:R-:W-:-:S05]  /*4510*/  IMAD.IADD R10, R9, 0x1, R8 ;  /* 0x00000001090a7824 */ /* 0x000fca00078e0208 */
[----:B------:R-:W-:-:S04]  /*4520*/  LEA.HI R10, R10, R10, RZ, 0x1 ;  /* 0x0000000a0a0a7211 */ /* 0x000fc800078f08ff */
[----:B------:R-:W-:-:S05]  /*4530*/  SHF.R.S32.HI R15, RZ, 0x1, R10 ;  /* 0x00000001ff0f7819 */ /* 0x000fca000001140a */
[----:B0-----:R-:W-:-:S06]  /*4540*/  IMAD.WIDE R10, R15, 0x2, R6 ;  /* 0x000000020f0a7825 */ /* 0x001fcc00078e0206 */
[----:B------:R-:W3:Y:S02]  /*4550*/  LDG.E.U16 R10, desc[UR8][R10.64] ;  /* 0x000000080a0a7981 */ /* 0x000ee4000c1e1500 */
[----:B---3--:R-:W-:-:S04]  /*4560*/  PRMT R14, R10, 0x9910, RZ ;  /* 0x000099100a0e7816 */ /* 0x008fc800000000ff */
[----:B------:R-:W-:-:S04]  /*4570*/  ISETP.GE.AND P0, PT, R14, R17, PT ;  /* 0x000000110e00720c */ /* 0x000fc80003f06270 */
[----:B------:R-:W-:Y:S02]  /*4580*/  SEL R9, R9, R15, !P0 ;  /* 0x0000000f09097207 */ /* 0x000fe40004000000 */
[----:B------:R-:W-:-:S04]  /*4590*/  SEL R8, R15, R8, !P0 ;  /* 0x000000080f087207 */ /* 0x000fc80004000000 */
[----:B------:R-:W-:-:S13]  /*45a0*/  ISETP.NE.AND P0, PT, R9, R8, PT ;  /* 0x000000080900720c */ /* 0x000fda0003f05270 */
[----:B------:R-:W-:Y:S05]  /*45b0*/  @P0 BRA `(.L_x_129) ;  /* 0xfffffffc00c80947 */ /* 0x000fea000383ffff */
[--C-:B------:R-:W-:Y:S01]  /*45c0*/  SHF.R.S32.HI R7, RZ, 0x1f, R9.reuse ;  /* 0x0000001fff077819 */ /* 0x100fe20000011409 */
[----:B------:R-:W-:-:S07]  /*45d0*/  IMAD.MOV.U32 R6, RZ, RZ, R9 ;  /* 0x000000ffff067224 */ /* 0x000fce00078e0009 */
.L_x_127:
[----:B------:R-:W0:Y:S02]  /*45e0*/  LDCU.64 UR10, c[0x0][0x3a0] ;  /* 0x00007400ff0a77ac */ /* 0x000e240008000a00 */
[----:B0-----:R-:W-:-:S04]  /*45f0*/  LEA R8, P0, R6, UR10, 0x1 ;  /* 0x0000000a06087c11 */ /* 0x001fc8000f8008ff */
[----:B------:R-:W-:-:S06]  /*4600*/  LEA.HI.X R9, R6, UR11, R7, 0x1, P0 ;  /* 0x0000000b06097c11 */ /* 0x000fcc00080f0c07 */
[----:B------:R1:W5:Y:S01]  /*4610*/  LDG.E.U16 R9, desc[UR8][R8.64] ;  /* 0x0000000808097981 */ /* 0x000362000c1e1500 */
[----:B------:R-:W-:Y:S05]  /*4620*/  BRA `(.L_x_130) ;  /* 0x0000000000247947 */ /* 0x000fea0003800000 */
.L_x_128:
[----:B0-----:R-:W0:Y:S02]  /*4630*/  LDC.64 R6, c[0x0][0x3a0] ;  /* 0x0000e800ff067b82 */ /* 0x001e240000000a00 */
[----:B0-----:R-:W-:-:S05]  /*4640*/  IMAD.WIDE R10, R9, 0x2, R6 ;  /* 0x00000002090a7825 */ /* 0x001fca00078e0206 */
[----:B------:R-:W3:Y:S01]  /*4650*/  LDG.E.U16 R9, desc[UR8][R10.64] ;  /* 0x000000080a097981 */ /* 0x000ee2000c1e1500 */
[----:B------:R-:W-:Y:S02]  /*4660*/  PRMT R15, R5, 0x9910, RZ ;  /* 0x00009910050f7816 */ /* 0x000fe400000000ff */
[----:B---3--:R-:W-:-:S04]  /*4670*/  PRMT R14, R9, 0x9910, RZ ;  /* 0x00009910090e7816 */ /* 0x008fc800000000ff */
[----:B------:R-:W-:-:S13]  /*4680*/  ISETP.GT.AND P0, PT, R14, R15, PT ;  /* 0x0000000f0e00720c */ /* 0x000fda0003f04270 */
[----:B------:R-:W-:Y:S05]  /*4690*/  @!P0 BRA `(.L_x_130) ;  /* 0x0000000000088947 */ /* 0x000fea0003800000 */
[----:B------:R-:W-:-:S05]  /*46a0*/  IMAD.WIDE R6, R8, 0x2, R6 ;  /* 0x0000000208067825 */ /* 0x000fca00078e0206 */
[----:B------:R0:W5:Y:S02]  /*46b0*/  LDG.E.U16 R9, desc[UR8][R6.64] ;  /* 0x0000000806097981 */ /* 0x000164000c1e1500 */
.L_x_130:
[----:B------:R-:W-:Y:S05]  /*46c0*/  BSYNC.RECONVERGENT B3 ;  /* 0x0000000000037941 */ /* 0x000fea0003800200 */
.L_x_126:
[----:B-1---5:R-:W-:Y:S01]  /*46d0*/  PRMT R8, R9, 0x9910, RZ ;  /* 0x0000991009087816 */ /* 0x022fe200000000ff */
[----:B------:R-:W1:Y:S01]  /*46e0*/  LDCU UR5, c[0x0][0x3b0] ;  /* 0x00007600ff0577ac */ /* 0x000e620008000800 */
[----:B------:R-:W-:Y:S01]  /*46f0*/  BSSY.RECONVERGENT B3, `(.L_x_131) ;  /* 0x0000028000037945 */ /* 0x000fe20003800200 */
[----:B------:R-:W-:Y:S02]  /*4700*/  CS2R R10, SRZ ;  /* 0x00000000000a7805 */ /* 0x000fe4000001ff00 */
[----:B------:R-:W-:-:S06]  /*4710*/  LEA R8, R8, UR6, 0x2 ;  /* 0x0000000608087c11 */ /* 0x000fcc000f8e10ff */
[----:B------:R-:W3:Y:S01]  /*4720*/  LDS R8, [R8] ;  /* 0x0000000008087984 */ /* 0x000ee20000000800 */
[----:B-1----:R-:W-:-:S09]  /*4730*/  UISETP.NE.AND UP0, UPT, UR5, URZ, UPT ;  /* 0x000000ff0500728c */ /* 0x002fd2000bf05270 */
[----:B------:R-:W-:Y:S05]  /*4740*/  BRA.U !UP0, `(.L_x_132) ;  /* 0x0000000108507547 */ /* 0x000fea000b800000 */
[----:B0-----:R-:W0:Y:S01]  /*4750*/  LDC.64 R6, c[0x0][0x3a0] ;  /* 0x0000e800ff067b82 */ /* 0x001e220000000a00 */
[----:B------:R-:W1:Y:S01]  /*4760*/  LDCU UR5, c[0x0][0x3b0] ;  /* 0x00007600ff0577ac */ /* 0x000e620008000800 */
[----:B------:R-:W-:Y:S01]  /*4770*/  PRMT R17, R5, 0x9910, RZ ;  /* 0x0000991005117816 */ /* 0x000fe200000000ff */
[----:B------:R-:W-:Y:S02]  /*4780*/  IMAD.MOV.U32 R9, RZ, RZ, RZ ;  /* 0x000000ffff097224 */ /* 0x000fe400078e00ff */
[----:B-1----:R-:W-:-:S07]  /*4790*/  IMAD.U32 R10, RZ, RZ, UR5 ;  /* 0x00000005ff0a7e24 */ /* 0x002fce000f8e00ff */
.L_x_134:
[----:B------:R-:W-:-:S05]  /*47a0*/  VIADD R11, R9, 0x1 ;  /* 0x00000001090b7836 */ /* 0x000fca0000000000 */
[----:B------:R-:W-:-:S13]  /*47b0*/  ISETP.NE.AND P0, PT, R11, R10, PT ;  /* 0x0000000a0b00720c */ /* 0x000fda0003f05270 */
[----:B------:R-:W-:Y:S05]  /*47c0*/  @!P0 BRA `(.L_x_133) ;  /* 0x0000000000448947 */ /* 0x000fea0003800000 */
[----:B------:R-:W-:-:S05]  /*47d0*/  IMAD.IADD R11, R10, 0x1, R9 ;  /* 0x000000010a0b7824 */ /* 0x000fca00078e0209 */
[----:B------:R-:W-:-:S04]  /*47e0*/  LEA.HI R11, R11, R11, RZ, 0x1 ;  /* 0x0000000b0b0b7211 */ /* 0x000fc800078f08ff */
[----:B------:R-:W-:-:S05]  /*47f0*/  SHF.R.S32.HI R11, RZ, 0x1, R11 ;  /* 0x00000001ff0b7819 */ /* 0x000fca000001140b */
[----:B0-----:R-:W-:-:S06]  /*4800*/  IMAD.WIDE R14, R11, 0x2, R6 ;  /* 0x000000020b0e7825 */ /* 0x001fcc00078e0206 */
[----:B------:R-:W4:Y:S02]  /*4810*/  LDG.E.U16 R14, desc[UR8][R14.64] ;  /* 0x000000080e0e7981 */ /* 0x000f24000c1e1500 */
[----:B----4-:R-:W-:-:S04]  /*4820*/  PRMT R16, R14, 0x9910, RZ ;  /* 0x000099100e107816 */ /* 0x010fc800000000ff */
[----:B------:R-:W-:-:S04]  /*4830*/  ISETP.GT.AND P0, PT, R16, R17, PT ;  /* 0x000000111000720c */ /* 0x000fc80003f04270 */
[----:B------:R-:W-:Y:S02]  /*4840*/  SEL R10, R11, R10, P0 ;  /* 0x0000000a0b0a7207 */ /* 0x000fe40000000000 */
[----:B------:R-:W-:-:S04]  /*4850*/  SEL R9, R9, R11, P0 ;  /* 0x0000000b09097207 */ /* 0x000fc80000000000 */
[----:B------:R-:W-:-:S13]  /*4860*/  ISETP.NE.AND P0, PT, R10, R9, PT ;  /* 0x000000090a00720c */ /* 0x000fda0003f05270 */
[----:B------:R-:W-:Y:S05]  /*4870*/  @P0 BRA `(.L_x_134) ;  /* 0xfffffffc00c80947 */ /* 0x000fea000383ffff */
[----:B------:R-:W-:-:S07]  /*4880*/  SHF.R.S32.HI R11, RZ, 0x1f, R10 ;  /* 0x0000001fff0b7819 */ /* 0x000fce000001140a */
.L_x_132:
[----:B------:R-:W0:Y:S02]  /*4890*/  LDCU.64 UR10, c[0x0][0x3a0] ;  /* 0x00007400ff0a77ac */ /* 0x000e240008000a00 */
[----:B0-----:R-:W-:-:S04]  /*48a0*/  LEA R6, P0, R10, UR10, 0x1 ;  /* 0x0000000a0a067c11 */ /* 0x001fc8000f8008ff */
[----:B------:R-:W-:-:S05]  /*48b0*/  LEA.HI.X R7, R10, UR11, R11, 0x1, P0 ;  /* 0x0000000b0a077c11 */ /* 0x000fca00080f0c0b */
[----:B------:R1:W5:Y:S01]  /*48c0*/  LDG.E.U16 R14, desc[UR8][R6.64] ;  /* 0x00000008060e7981 */ /* 0x000362000c1e1500 */
[----:B------:R-:W-:Y:S05]  /*48d0*/  BRA `(.L_x_135) ;  /* 0x0000000000247947 */ /* 0x000fea0003800000 */
.L_x_133:
[----:B0-----:R-:W0:Y:S02]  /*48e0*/  LDC.64 R6, c[0x0][0x3a0] ;  /* 0x0000e800ff067b82 */ /* 0x001e240000000a00 */
[----:B0-----:R-:W-:-:S06]  /*48f0*/  IMAD.WIDE R14, R9, 0x2, R6 ;  /* 0x00000002090e7825 */ /* 0x001fcc00078e0206 */
[----:B------:R-:W4:Y:S01]  /*4900*/  LDG.E.U16 R14, desc[UR8][R14.64] ;  /* 0x000000080e0e7981 */ /* 0x000f22000c1e1500 */
[----:B------:R-:W-:Y:S02]  /*4910*/  PRMT R16, R5, 0x9910, RZ ;  /* 0x0000991005107816 */ /* 0x000fe400000000ff */
[----:B----4-:R-:W-:-:S04]  /*4920*/  PRMT R9, R14, 0x9910, RZ ;  /* 0x000099100e097816 */ /* 0x010fc800000000ff */
[----:B------:R-:W-:-:S13]  /*4930*/  ISETP.GT.AND P0, PT, R9, R16, PT ;  /* 0x000000100900720c */ /* 0x000fda0003f04270 */
[----:B------:R-:W-:Y:S05]  /*4940*/  @P0 BRA `(.L_x_135) ;  /* 0x0000000000080947 */ /* 0x000fea0003800000 */
[----:B------:R-:W-:-:S05]  /*4950*/  IMAD.WIDE R6, R10, 0x2, R6 ;  /* 0x000000020a067825 */ /* 0x000fca00078e0206 */
[----:B------:R0:W5:Y:S02]  /*4960*/  LDG.E.U16 R14, desc[UR8][R6.64] ;  /* 0x00000008060e7981 */ /* 0x000164000c1e1500 */
.L_x_135:
[----:B------:R-:W-:Y:S05]  /*4970*/  BSYNC.RECONVERGENT B3 ;  /* 0x0000000000037941 */ /* 0x000fea0003800200 */
.L_x_131:
[----:B01---5:R-:W-:Y:S02]  /*4980*/  PRMT R6, R14, 0x9910, RZ ;  /* 0x000099100e067816 */ /* 0x023fe400000000ff */
[----:B------:R-:W-:Y:S02]  /*4990*/  LEA R5, R5, UR4, 0x2 ;  /* 0x0000000405057c11 */ /* 0x000fe4000f8e10ff */
[----:B------:R-:W-:-:S03]  /*49a0*/  LEA R6, R6, UR6, 0x2 ;  /* 0x0000000606067c11 */ /* 0x000fc6000f8e10ff */
[----:B------:R-:W-:Y:S04]  /*49b0*/  LDS R10, [R5] ;  /* 0x00000000050a7984 */ /* 0x000fe80000000800 */
[----:B------:R-:W2:Y:S02]  /*49c0*/  LDS R7, [R6] ;  /* 0x0000000006077984 */ /* 0x000ea40000000800 */
[----:B--2---:R-:W-:-:S04]  /*49d0*/  FADD R7, R0, -R7 ;  /* 0x8000000700077221 */ /* 0x004fc80000000000 */
[----:B---3--:R-:W-:-:S04]  /*49e0*/  FADD R7, R8, -R7 ;  /* 0x8000000708077221 */ /* 0x008fc80000000000 */
[----:B------:R-:W-:-:S05]  /*49f0*/  FADD R10, R7, R10 ;  /* 0x0000000a070a7221 */ /* 0x000fca0000000000 */
[----:B------:R1:W-:Y:S02]  /*4a00*/  STS [R5], R10 ;  /* 0x0000000a05007388 */ /* 0x0003e40000000800 */
.L_x_125:
[----:B------:R-:W-:Y:S05]  /*4a10*/  BSYNC.RECONVERGENT B2 ;  /* 0x0000000000027941 */ /* 0x000fea0003800200 */
.L_x_124:
[----:B------:R-:W-:Y:S05]  /*4a20*/  @P1 BRA `(.L_x_136) ;  /* 0xfffffff8003c1947 */ /* 0x000fea000383ffff */
[----:B------:R-:W-:Y:S01]  /*4a30*/  BAR.SYNC.DEFER_BLOCKING 0x0 ;  /* 0x0000000000007b1d */ /* 0x000fe20000010000 */
[C---:B------:R-:W-:Y:S01]  /*4a40*/  ISETP.GT.AND P0, PT, R13.reuse, 0x78, PT ;  /* 0x000000780d00780c */ /* 0x040fe20003f04270 */
[C---:B------:R-:W-:Y:S01]  /*4a50*/  IMAD R12, R13.reuse, 0x28, R12 ;  /* 0x000000280d0c7824 */ /* 0x040fe200078e020c */
[C---:B------:R-:W-:Y:S01]  /*4a60*/  ISETP.GT.AND P1, PT, R13.reuse, 0x77, PT ;  /* 0x000000770d00780c */ /* 0x040fe20003f24270 */
[----:B------:R-:W-:Y:S02]  /*4a70*/  IMAD.WIDE R2, R13, 0x14, R2 ;  /* 0x000000140d027825 */ /* 0x000fe400078e0202 */
[----:B------:R-:W-:Y:S08]  /*4a80*/  BSSY.RECONVERGENT B2, `(.L_x_137) ;  /* 0x000001b000027945 */ /* 0x000ff00003800200 */
[----:B------:R-:W-:Y:S05]  /*4a90*/  @P0 BRA `(.L_x_138) ;  /* 0x0000000000640947 */ /* 0x000fea0003800000 */
[----:B0-----:R-:W3:Y:S01]  /*4aa0*/  LDG.E.S16 R7, desc[UR8][R2.64] ;  /* 0x0000000802077981 */ /* 0x001ee2000c1e1700 */
[----:B-1----:R-:W3:Y:S03]  /*4ab0*/  LDC.64 R4, c[0x0][0x3b8] ;  /* 0x0000ee00ff047b82 */ /* 0x002ee60000000a00 */
[----:B------:R-:W0:Y:S04]  /*4ac0*/  LDS R13, [R12] ;  /* 0x000000000c0d7984 */ /* 0x000e280000000800 */
[----:B------:R-:W1:Y:S04]  /*4ad0*/  LDS R15, [R12+0x4] ;  /* 0x000004000c0f7984 */ /* 0x000e680000000800 */
[----:B------:R-:W4:Y:S04]  /*4ae0*/  LDS R17, [R12+0x8] ;  /* 0x000008000c117984 */ /* 0x000f280000000800 */
[----:B------:R-:W5:Y:S01]  /*4af0*/  LDS R19, [R12+0xc] ;  /* 0x00000c000c137984 */ /* 0x000f620000000800 */
[----:B---3--:R-:W-:-:S05]  /*4b00*/  IMAD.WIDE R6, R7, 0x4, R4 ;  /* 0x0000000407067825 */ /* 0x008fca00078e0204 */
[----:B0-----:R0:W-:Y:S04]  /*4b10*/  STG.E desc[UR8][R6.64], R13 ;  /* 0x0000000d06007986 */ /* 0x0011e8000c101908 */
[----:B------:R-:W3:Y:S04]  /*4b20*/  LDG.E.S16 R9, desc[UR8][R2.64+0x2] ;  /* 0x0000020802097981 */ /* 0x000ee8000c1e1700 */
[----:B------:R-:W2:Y:S01]  /*4b30*/  LDS R13, [R12+0x10] ;  /* 0x000010000c0d7984 */ /* 0x000ea20000000800 */
[----:B---3--:R-:W-:-:S05]  /*4b40*/  IMAD.WIDE R8, R9, 0x4, R4 ;  /* 0x0000000409087825 */ /* 0x008fca00078e0204 */
[----:B-1----:R1:W-:Y:S04]  /*4b50*/  STG.E desc[UR8][R8.64], R15 ;  /* 0x0000000f08007986 */ /* 0x0023e8000c101908 */
[----:B------:R-:W3:Y:S04]  /*4b60*/  LDG.E.S16 R11, desc[UR8][R2.64+0x4] ;  /* 0x00000408020b7981 */ /* 0x000ee8000c1e1700 */
[----:B------:R-:W2:Y:S01]  /*4b70*/  LDS R15, [R12+0x14] ;  /* 0x000014000c0f7984 */ /* 0x000ea20000000800 */
[----:B---3--:R-:W-:-:S05]  /*4b80*/  IMAD.WIDE R10, R11, 0x4, R4 ;  /* 0x000000040b0a7825 */ /* 0x008fca00078e0204 */
[----:B----4-:R3:W-:Y:S04]  /*4b90*/  STG.E desc[UR8][R10.64], R17 ;  /* 0x000000110a007986 */ /* 0x0107e8000c101908 */
[----:B------:R-:W0:Y:S02]  /*4ba0*/  LDG.E.S16 R21, desc[UR8][R2.64+0x6] ;  /* 0x0000060802157981 */ /* 0x000e24000c1e1700 */
[----:B0-----:R-:W-:-:S05]  /*4bb0*/  IMAD.WIDE R6, R21, 0x4, R4 ;  /* 0x0000000415067825 */ /* 0x001fca00078e0204 */
[----:B-----5:R3:W-:Y:S04]  /*4bc0*/  STG.E desc[UR8][R6.64], R19 ;  /* 0x0000001306007986 */ /* 0x0207e8000c101908 */
[----:B------:R-:W1:Y:S02]  /*4bd0*/  LDG.E.S16 R21, desc[UR8][R2.64+0x8] ;  /* 0x0000080802157981 */ /* 0x000e64000c1e1700 */
[----:B-1----:R-:W-:-:S05]  /*4be0*/  IMAD.WIDE R8, R21, 0x4, R4 ;  /* 0x0000000415087825 */ /* 0x002fca00078e0204 */
[----:B--2---:R3:W-:Y:S04]  /*4bf0*/  STG.E desc[UR8][R8.64], R13 ;  /* 0x0000000d08007986 */ /* 0x0047e8000c101908 */
[----:B------:R-:W2:Y:S02]  /*4c00*/  LDG.E.S16 R21, desc[UR8][R2.64+0xa] ;  /* 0x00000a0802157981 */ /* 0x000ea4000c1e1700 */
[----:B--2---:R-:W-:-:S05]  /*4c10*/  IMAD.WIDE R4, R21, 0x4, R4 ;  /* 0x0000000415047825 */ /* 0x004fca00078e0204 */
[----:B------:R3:W-:Y:S02]  /*4c20*/  STG.E desc[UR8][R4.64], R15 ;  /* 0x0000000f04007986 */ /* 0x0007e4000c101908 */
.L_x_138:
[----:B------:R-:W-:Y:S05]  /*4c30*/  BSYNC.RECONVERGENT B2 ;  /* 0x0000000000027941 */ /* 0x000fea0003800200 */
.L_x_137:
[----:B------:R-:W-:Y:S05]  /*4c40*/  @P1 EXIT ;  /* 0x000000000000194d */ /* 0x000fea0003800000 */
[----:B0--3--:R-:W3:Y:S01]  /*4c50*/  LDG.E.S16 R7, desc[UR8][R2.64+0xc] ;  /* 0x00000c0802077981 */ /* 0x009ee2000c1e1700 */
[----:B-1----:R-:W3:Y:S03]  /*4c60*/  LDC.64 R4, c[0x0][0x3b8] ;  /* 0x0000ee00ff047b82 */ /* 0x002ee60000000a00 */
[----:B------:R-:W0:Y:S04]  /*4c70*/  LDS R13, [R12+0x18] ;  /* 0x000018000c0d7984 */ /* 0x000e280000000800 */
        /* <DEDUP_REMOVED lines=8> */
[----:B-1----:R-:W-:Y:S04]  /*4d00*/  STG.E desc[UR8][R8.64], R15 ;  /* 0x0000000f08007986 */ /* 0x002fe8000c101908 */
[----:B------:R-:W3:Y:S02]  /*4d10*/  LDG.E.S16 R11, desc[UR8][R2.64+0x10] ;  /* 0x00001008020b7981 */ /* 0x000ee4000c1e1700 */
[----:B---3--:R-:W-:-:S05]  /*4d20*/  IMAD.WIDE R10, R11, 0x4, R4 ;  /* 0x000000040b0a7825 */ /* 0x008fca00078e0204 */
[----:B----4-:R-:W-:Y:S04]  /*4d30*/  STG.E desc[UR8][R10.64], R17 ;  /* 0x000000110a007986 */ /* 0x010fe8000c101908 */
[----:B------:R-:W0:Y:S02]  /*4d40*/  LDG.E.S16 R21, desc[UR8][R2.64+0x12] ;  /* 0x0000120802157981 */ /* 0x000e24000c1e1700 */
[----:B0-----:R-:W-:-:S05]  /*4d50*/  IMAD.WIDE R6, R21, 0x4, R4 ;  /* 0x0000000415067825 */ /* 0x001fca00078e0204 */
[----:B-----5:R-:W-:Y:S04]  /*4d60*/  STG.E desc[UR8][R6.64], R19 ;  /* 0x0000001306007986 */ /* 0x020fe8000c101908 */
[----:B------:R-:W3:Y:S02]  /*4d70*/  LDG.E.S16 R21, desc[UR8][R2.64+0x14] ;  /* 0x0000140802157981 */ /* 0x000ee4000c1e1700 */
[----:B---3--:R-:W-:-:S05]  /*4d80*/  IMAD.WIDE R4, R21, 0x4, R4 ;  /* 0x0000000415047825 */ /* 0x008fca00078e0204 */
[----:B--2---:R-:W-:Y:S01]  /*4d90*/  STG.E desc[UR8][R4.64], R13 ;  /* 0x0000000d04007986 */ /* 0x004fe2000c101908 */
[----:B------:R-:W-:Y:S05]  /*4da0*/  EXIT ;  /* 0x000000000000794d */ /* 0x000fea0003800000 */
.L_x_139:
[----:B------:R-:W-:-:S00]  /*4db0*/  BRA `(.L_x_139) ;  /* 0xfffffffc00fc7947 */ /* 0x000fc0000383ffff */
[----:B------:R-:W-:-:S00]  /*4dc0*/  NOP ;  /* 0x0000000000007918 */ /* 0x000fc00000000000 */
        /* <DEDUP_REMOVED lines=11> */
.L_x_152:


//--------------------- .text._Z14gpu_prefix_sumPf --------------------------
	.section	.text._Z14gpu_prefix_sumPf,"ax",@progbits
	.align	128
        .global         _Z14gpu_prefix_sumPf
        .type           _Z14gpu_prefix_sumPf,@function
        .size           _Z14gpu_prefix_sumPf,(.L_x_153 - _Z14gpu_prefix_sumPf)
        .other          _Z14gpu_prefix_sumPf,@"STO_CUDA_ENTRY STV_DEFAULT"
_Z14gpu_prefix_sumPf:
.text._Z14gpu_prefix_sumPf:
[----:B------:R-:W-:Y:S01]  /*0000*/  LDC R1, c[0x0][0x37c] ;  /* 0x0000df00ff017b82 */ /* 0x000fe20000000800 */
[----:B------:R-:W0:Y:S07]  /*0010*/  S2R R5, SR_TID.X ;  /* 0x0000000000057919 */ /* 0x000e2e0000002100 */
[----:B------:R-:W0:Y:S01]  /*0020*/  S2UR UR4, SR_CTAID.X ;  /* 0x00000000000479c3 */ /* 0x000e220000002500 */
[----:B------:R-:W1:Y:S07]  /*0030*/  LDCU.64 UR6, c[0x0][0x358] ;  /* 0x00006b00ff0677ac */ /* 0x000e6e0008000a00 */
[----:B------:R-:W0:Y:S08]  /*0040*/  LDC R0, c[0x0][0x360] ;  /* 0x0000d800ff007b82 */ /* 0x000e300000000800 */
[----:B------:R-:W2:Y:S01]  /*0050*/  LDC.64 R2, c[0x0][0x380] ;  /* 0x0000e000ff027b82 */ /* 0x000ea20000000a00 */
[----:B0-----:R-:W-:-:S04]  /*0060*/  IMAD R0, R0, UR4, R5 ;  /* 0x0000000400007c24 */ /* 0x001fc8000f8e0205 */
[C---:B------:R-:W-:Y:S01]  /*0070*/  IMAD R5, R0.reuse, 0xb, RZ ;  /* 0x0000000b00057824 */ /* 0x040fe200078e02ff */
[----:B------:R-:W-:-:S03]  /*0080*/  ISETP.GT.AND P0, PT, R0, 0x78, PT ;  /* 0x000000780000780c */ /* 0x000fc60003f04270 */
[----:B--2---:R-:W-:-:S10]  /*0090*/  IMAD.WIDE R2, R5, 0x4, R2 ;  /* 0x0000000405027825 */ /* 0x004fd400078e0202 */
[----:B-1----:R-:W2:Y:S04]  /*00a0*/  @!P0 LDG.E R4, desc[UR6][R2.64] ;  /* 0x0000000602048981 */ /* 0x002ea8000c1e1900 */
[----:B------:R-:W3:Y:S04]  /*00b0*/  @!P0 LDG.E R9, desc[UR6][R2.64+0x4] ;  /* 0x0000040602098981 */ /* 0x000ee8000c1e1900 */
[----:B------:R-:W4:Y:S04]  /*00c0*/  @!P0 LDG.E R11, desc[UR6][R2.64+0x8] ;  /* 0x00000806020b8981 */ /* 0x000f28000c1e1900 */
[----:B------:R-:W5:Y:S04]  /*00d0*/  @!P0 LDG.E R13, desc[UR6][R2.64+0xc] ;  /* 0x00000c06020d8981 */ /* 0x000f68000c1e1900 */
[----:B------:R-:W5:Y:S04]  /*00e0*/  @!P0 LDG.E R15, desc[UR6][R2.64+0x10] ;  /* 0x00001006020f8981 */ /* 0x000f68000c1e1900 */
[----:B------:R-:W5:Y:S01]  /*00f0*/  @!P0 LDG.E R17, desc[UR6][R2.64+0x14] ;  /* 0x0000140602118981 */ /* 0x000f62000c1e1900 */
[----:B------:R-:W-:-:S13]  /*0100*/  ISETP.GT.AND P1, PT, R0, 0x77, PT ;  /* 0x000000770000780c */ /* 0x000fda0003f24270 */
[----:B------:R-:W5:Y:S04]  /*0110*/  @!P1 LDG.E R8, desc[UR6][R2.64+0x18] ;  /* 0x0000180602089981 */ /* 0x000f68000c1e1900 */
[----:B------:R-:W5:Y:S04]  /*0120*/  @!P1 LDG.E R19, desc[UR6][R2.64+0x1c] ;  /* 0x00001c0602139981 */ /* 0x000f68000c1e1900 */
[----:B------:R-:W5:Y:S04]  /*0130*/  @!P1 LDG.E R21, desc[UR6][R2.64+0x20] ;  /* 0x0000200602159981 */ /* 0x000f68000c1e1900 */
[----:B------:R-:W5:Y:S04]  /*0140*/  @!P1 LDG.E R23, desc[UR6][R2.64+0x24] ;  /* 0x0000240602179981 */ /* 0x000f68000c1e1900 */
[----:B------:R-:W5:Y:S01]  /*0150*/  @!P1 LDG.E R25, desc[UR6][R2.64+0x28] ;  /* 0x0000280602199981 */ /* 0x000f62000c1e1900 */
[----:B------:R-:W0:Y:S01]  /*0160*/  S2UR UR5, SR_CgaCtaId ;  /* 0x00000000000579c3 */ /* 0x000e220000008800 */
[----:B------:R-:W-:Y:S01]  /*0170*/  UMOV UR4, 0x400 ;  /* 0x0000040000047882 */ /* 0x000fe20000000000 */
[C---:B------:R-:W-:Y:S01]  /*0180*/  ISETP.GT.AND P2, PT, R0.reuse, 0x3f, PT ;  /* 0x0000003f0000780c */ /* 0x040fe20003f44270 */
[----:B------:R-:W-:Y:S01]  /*0190*/  BSSY.RECONVERGENT B0, `(.L_x_140) ;  /* 0x000007d000007945 */ /* 0x000fe20003800200 */
[----:B------:R-:W-:-:S02]  /*01a0*/  ISETP.GT.AND P3, PT, R0, 0x1f, PT ;  /* 0x0000001f0000780c */ /* 0x000fc40003f64270 */
[C---:B------:R-:W-:Y:S02]  /*01b0*/  ISETP.GT.AND P4, PT, R0.reuse, 0x3, PT ;  /* 0x000000030000780c */ /* 0x040fe40003f84270 */
[C---:B------:R-:W-:Y:S02]  /*01c0*/  ISETP.GT.AND P5, PT, R0.reuse, 0x1, PT ;  /* 0x000000010000780c */ /* 0x040fe40003fa4270 */
[----:B------:R-:W-:Y:S01]  /*01d0*/  ISETP.GT.AND P6, PT, R0, RZ, PT ;  /* 0x000000ff0000720c */ /* 0x000fe20003fc4270 */
[----:B0-----:R-:W-:-:S06]  /*01e0*/  ULEA UR4, UR5, UR4, 0x18 ;  /* 0x0000000405047291 */ /* 0x001fcc000f8ec0ff */
[----:B------:R-:W-:-:S05]  /*01f0*/  LEA R5, R0, UR4, 0x2 ;  /* 0x0000000400057c11 */ /* 0x000fca000f8e10ff */
[----:B------:R-:W2:Y:S02]  /*0200*/  @!P0 LDS R7, [R5] ;  /* 0x0000000005078984 */ /* 0x000ea40000000800 */
[----:B--2---:R-:W-:-:S04]  /*0210*/  @!P0 FADD R4, R4, R7 ;  /* 0x0000000704048221 */ /* 0x004fc80000000000 */
[----:B---3--:R-:W-:-:S04]  /*0220*/  @!P0 FADD R4, R4, R9 ;  /* 0x0000000904048221 */ /* 0x008fc80000000000 */
[----:B----4-:R-:W-:-:S04]  /*0230*/  @!P0 FADD R4, R4, R11 ;  /* 0x0000000b04048221 */ /* 0x010fc80000000000 */
[----:B-----5:R-:W-:Y:S01]  /*0240*/  @!P0 FADD R4, R4, R13 ;  /* 0x0000000d04048221 */ /* 0x020fe20000000000 */
[----:B------:R-:W-:-:S03]  /*0250*/  P2R R13, PR, RZ, 0x1 ;  /* 0x00000001ff0d7803 */ /* 0x000fc60000000000 */
[----:B------:R-:W-:-:S04]  /*0260*/  @!P0 FADD R4, R4, R15 ;  /* 0x0000000f04048221 */ /* 0x000fc80000000000 */
[----:B------:R-:W-:Y:S01]  /*0270*/  @!P0 FADD R6, R4, R17 ;  /* 0x0000001104068221 */ /* 0x000fe20000000000 */
[----:B------:R-:W-:-:S04]  /*0280*/  LEA R4, R0, R5, 0x2 ;  /* 0x0000000500047211 */ /* 0x000fc800078e10ff */
[----:B------:R0:W-:Y:S01]  /*0290*/  @!P0 STS [R5], R6 ;  /* 0x0000000605008388 */ /* 0x0001e20000000800 */
[----:B------:R-:W-:-:S03]  /*02a0*/  ISETP.NE.AND P0, PT, R0, RZ, PT ;  /* 0x000000ff0000720c */ /* 0x000fc60003f05270 */
[----:B------:R-:W1:Y:S01]  /*02b0*/  @!P1 LDS R7, [R5] ;  /* 0x0000000005079984 */ /* 0x000e620000000800 */
[----:B0-----:R-:W-:Y:S01]  /*02c0*/  LEA R6, R0, 0x1, 0x1 ;  /* 0x0000000100067811 */ /* 0x001fe200078e08ff */
[----:B-1----:R-:W-:-:S04]  /*02d0*/  @!P1 FADD R8, R8, R7 ;  /* 0x0000000708089221 */ /* 0x002fc80000000000 */
[----:B------:R-:W-:-:S04]  /*02e0*/  @!P1 FADD R8, R8, R19 ;  /* 0x0000001308089221 */ /* 0x000fc80000000000 */
[----:B------:R-:W-:-:S04]  /*02f0*/  @!P1 FADD R8, R8, R21 ;  /* 0x0000001508089221 */ /* 0x000fc80000000000 */
[----:B------:R-:W-:-:S04]  /*0300*/  @!P1 FADD R8, R8, R23 ;  /* 0x0000001708089221 */ /* 0x000fc80000000000 */
[----:B------:R-:W-:-:S05]  /*0310*/  @!P1 FADD R8, R8, R25 ;  /* 0x0000001908089221 */ /* 0x000fca0000000000 */
[----:B------:R-:W-:Y:S01]  /*0320*/  @!P1 STS [R5], R8 ;  /* 0x0000000805009388 */ /* 0x000fe20000000800 */
[----:B------:R-:W-:Y:S08]  /*0330*/  BAR.SYNC.DEFER_BLOCKING 0x0 ;  /* 0x0000000000007b1d */ /* 0x000ff00000010000 */
[----:B------:R-:W-:Y:S06]  /*0340*/  BAR.SYNC.DEFER_BLOCKING 0x0 ;  /* 0x0000000000007b1d */ /* 0x000fec0000010000 */
[----:B------:R-:W-:Y:S04]  /*0350*/  @!P2 LDS R7, [R4] ;  /* 0x000000000407a984 */ /* 0x000fe80000000800 */
[----:B------:R-:W0:Y:S02]  /*0360*/  @!P2 LDS R10, [R4+0x4] ;  /* 0x00000400040aa984 */ /* 0x000e240000000800 */
[----:B0-----:R-:W-:Y:S01]  /*0370*/  @!P2 FADD R9, R7, R10 ;  /* 0x0000000a0709a221 */ /* 0x001fe20000000000 */
[----:B------:R-:W-:-:S04]  /*0380*/  LEA R7, R6, UR4, 0x3 ;  /* 0x0000000406077c11 */ /* 0x000fc8000f8e18ff */
[----:B------:R0:W-:Y:S01]  /*0390*/  @!P2 STS [R4+0x4], R9 ;  /* 0x000004090400a388 */ /* 0x0001e20000000800 */
[----:B------:R-:W-:Y:S01]  /*03a0*/  BAR.SYNC.DEFER_BLOCKING 0x0 ;  /* 0x0000000000007b1d */ /* 0x000fe20000010000 */
[----:B------:R-:W-:Y:S01]  /*03b0*/  ISETP.GT.AND P2, PT, R0, 0xf, PT ;  /* 0x0000000f0000780c */ /* 0x000fe20003f44270 */
[----:B0-----:R-:W-:-:S04]  /*03c0*/  IMAD R9, R6, 0x18, R7 ;  /* 0x0000001806097824 */ /* 0x001fc800078e0207 */
[----:B------:R-:W-:Y:S04]  /*03d0*/  @!P3 LDS R8, [R7+-0x4] ;  /* 0xfffffc000708b984 */ /* 0x000fe80000000800 */
[----:B------:R-:W0:Y:S02]  /*03e0*/  @!P3 LDS R11, [R7+0x4] ;  /* 0x00000400070bb984 */ /* 0x000e240000000800 */
[----:B0-----:R-:W-:Y:S01]  /*03f0*/  @!P3 FADD R10, R8, R11 ;  /* 0x0000000b080ab221 */ /* 0x001fe20000000000 */
[----:B------:R-:W-:-:S04]  /*0400*/  LEA R8, R6, R7, 0x3 ;  /* 0x0000000706087211 */ /* 0x000fc800078e18ff */
[----:B------:R0:W-:Y:S01]  /*0410*/  @!P3 STS [R7+0x4], R10 ;  /* 0x0000040a0700b388 */ /* 0x0001e20000000800 */
[----:B------:R-:W-:Y:S01]  /*0420*/  BAR.SYNC.DEFER_BLOCKING 0x0 ;  /* 0x0000000000007b1d */ /* 0x000fe20000010000 */
[----:B------:R-:W-:Y:S01]  /*0430*/  ISETP.GT.AND P3, PT, R0, 0x7, PT ;  /* 0x000000070000780c */ /* 0x000fe20003f64270 */
[----:B0-----:R-:W-:-:S04]  /*0440*/  IMAD R10, R6, 0x38, R7 ;  /* 0x00000038060a7824 */ /* 0x001fc800078e0207 */
[----:B------:R-:W-:Y:S04]  /*0450*/  @!P2 LDS R11, [R8+-0x4] ;  /* 0xfffffc00080ba984 */ /* 0x000fe80000000800 */
[----:B------:R-:W0:Y:S02]  /*0460*/  @!P2 LDS R12, [R8+0xc] ;  /* 0x00000c00080ca984 */ /* 0x000e240000000800 */
[----:B0-----:R-:W-:-:S05]  /*0470*/  @!P2 FADD R11, R11, R12 ;  /* 0x0000000c0b0ba221 */ /* 0x001fca0000000000 */
[----:B------:R0:W-:Y:S01]  /*0480*/  @!P2 STS [R8+0xc], R11 ;  /* 0x00000c0b0800a388 */ /* 0x0001e20000000800 */
[----:B------:R-:W-:Y:S01]  /*0490*/  BAR.SYNC.DEFER_BLOCKING 0x0 ;  /* 0x0000000000007b1d */ /* 0x000fe20000010000 */
[C-C-:B0-----:R-:W-:Y:S02]  /*04a0*/  IMAD R11, R6.reuse, 0x78, R7.reuse ;  /* 0x00000078060b7824 */ /* 0x141fe400078e0207 */
[----:B------:R-:W-:-:S03]  /*04b0*/  IMAD R6, R6, 0xf8, R7 ;  /* 0x000000f806067824 */ /* 0x000fc600078e0207 */
        /* <DEDUP_REMOVED lines=20> */
[----:B------:R-:W-:Y:S01]  /*0600*/  BAR.SYNC.DEFER_BLOCKING 0x0 ;  /* 0x0000000000007b1d */ /* 0x000fe20000010000 */
[----:B------:R-:W-:-:S05]  /*0610*/  ISETP.NE.AND P0, PT, R13, RZ, PT ;  /* 0x000000ff0d00720c */ /* 0x000fca0003f05270 */
        /* <DEDUP_REMOVED lines=44> */
[----:B------:R-:W1:Y:S01]  /*08e0*/  LDS R5, [R5] ;  /* 0x0000000005057984 */ /* 0x000e620000000800 */
[----:B------:R-:W-:Y:S05]  /*08f0*/  @P0 BRA `(.L_x_141) ;  /* 0x0000000000180947 */ /* 0x000fea0003800000 */
[----:B------:R-:W2:Y:S04]  /*0900*/  LDG.E R0, desc[UR6][R2.64] ;  /* 0x0000000602007981 */ /* 0x000ea8000c1e1900 */
[----:B0-----:R-:W3:Y:S04]  /*0910*/  LDG.E R4, desc[UR6][R2.64+0x4] ;  /* 0x0000040602047981 */ /* 0x001ee8000c1e1900 */
[----:B-1----:R3:W-:Y:S01]  /*0920*/  STG.E desc[UR6][R2.64], R5 ;  /* 0x0000000502007986 */ /* 0x0027e2000c101906 */
[----:B--2---:R-:W-:-:S04]  /*0930*/  FADD R7, R5, R0 ;  /* 0x0000000005077221 */ /* 0x004fc80000000000 */
[----:B---3--:R-:W-:Y:S01]  /*0940*/  FADD R5, R7, R4 ;  /* 0x0000000407057221 */ /* 0x008fe20000000000 */
[----:B------:R2:W-:Y:S06]  /*0950*/  STG.E desc[UR6][R2.64+0x4], R7 ;  /* 0x0000040702007986 */ /* 0x0005ec000c101906 */
.L_x_141:
[----:B------:R-:W-:Y:S05]  /*0960*/  BSYNC.RECONVERGENT B0 ;  /* 0x0000000000007941 */ /* 0x000fea0003800200 */
.L_x_140:
[----:B------:R-:W-:Y:S04]  /*0970*/  BSSY.RECONVERGENT B1, `(.L_x_142) ;  /* 0x0000015000017945 */ /* 0x000fe80003800200 */
[----:B------:R-:W-:Y:S04]  /*0980*/  BSSY.RELIABLE B0, `(.L_x_143) ;  /* 0x0000010000007945 */ /* 0x000fe80003800100 */
[----:B------:R-:W-:Y:S05]  /*0990*/  @P0 BRA `(.L_x_144) ;  /* 0x00000000001c0947 */ /* 0x000fea0003800000 */
[----:B------:R-:W3:Y:S04]  /*09a0*/  LDG.E R0, desc[UR6][R2.64+0x8] ;  /* 0x0000080602007981 */ /* 0x000ee8000c1e1900 */
[----:B-1----:R3:W-:Y:S02]  /*09b0*/  STG.E desc[UR6][R2.64+0x8], R5 ;  /* 0x0000080502007986 */ /* 0x0027e4000c101906 */
[----:B---3--:R-:W-:Y:S01]  /*09c0*/  FADD R5, R5, R0 ;  /* 0x0000000005057221 */ /* 0x008fe20000000000 */
[----:B------:R-:W-:Y:S06]  /*09d0*/  @P0 BRA `(.L_x_145) ;  /* 0x0000000000200947 */ /* 0x000fec0003800000 */
[----:B------:R-:W3:Y:S04]  /*09e0*/  LDG.E R0, desc[UR6][R2.64+0xc] ;  /* 0x00000c0602007981 */ /* 0x000ee8000c1e1900 */
[----:B------:R3:W-:Y:S02]  /*09f0*/  STG.E desc[UR6][R2.64+0xc], R5 ;  /* 0x00000c0502007986 */ /* 0x0007e4000c101906 */
[----:B---3--:R-:W-:-:S07]  /*0a00*/  FADD R5, R5, R0 ;  /* 0x0000000005057221 */ /* 0x008fce0000000000 */
.L_x_144:
[----:B------:R-:W-:Y:S05]  /*0a10*/  @P0 BREAK.RELIABLE B0 ;  /* 0x0000000000000942 */ /* 0x000fea0003800100 */
[----:B------:R-:W-:Y:S05]  /*0a20*/  @P0 BRA `(.L_x_146) ;  /* 0x0000000000240947 */ /* 0x000fea0003800000 */
[----:B------:R-:W3:Y:S04]  /*0a30*/  LDG.E R0, desc[UR6][R2.64+0x10] ;  /* 0x0000100602007981 */ /* 0x000ee8000c1e1900 */
[----:B-1----:R3:W-:Y:S02]  /*0a40*/  STG.E desc[UR6][R2.64+0x10], R5 ;  /* 0x0000100502007986 */ /* 0x0027e4000c101906 */
[----:B---3--:R-:W-:-:S07]  /*0a50*/  FADD R5, R5, R0 ;  /* 0x0000000005057221 */ /* 0x008fce0000000000 */
.L_x_145:
[----:B------:R-:W-:Y:S05]  /*0a60*/  @P0 BREAK.RELIABLE B0 ;  /* 0x0000000000000942 */ /* 0x000fea0003800100 */
[----:B------:R-:W-:Y:S05]  /*0a70*/  @P0 BRA `(.L_x_146) ;  /* 0x0000000000100947 */ /* 0x000fea0003800000 */
[----:B------:R-:W-:Y:S05]  /*0a80*/  BSYNC.RELIABLE B0 ;  /* 0x0000000000007941 */ /* 0x000fea0003800100 */
.L_x_143:
[----:B------:R-:W3:Y:S04]  /*0a90*/  LDG.E R0, desc[UR6][R2.64+0x14] ;  /* 0x0000140602007981 */ /* 0x000ee8000c1e1900 */
[----:B------:R3:W-:Y:S02]  /*0aa0*/  STG.E desc[UR6][R2.64+0x14], R5 ;  /* 0x0000140502007986 */ /* 0x0007e4000c101906 */
[----:B---3--:R-:W-:-:S07]  /*0ab0*/  FADD R5, R5, R0 ;  /* 0x0000000005057221 */ /* 0x008fce0000000000 */
.L_x_146:
[----:B------:R-:W-:Y:S05]  /*0ac0*/  BSYNC.RECONVERGENT B1 ;  /* 0x0000000000017941 */ /* 0x000fea0003800200 */
.L_x_142:
[----:B------:R-:W-:Y:S05]  /*0ad0*/  WARPSYNC.ALL ;  /* 0x0000000000007948 */ /* 0x000fea0003800000 */
[----:B------:R-:W-:Y:S04]  /*0ae0*/  BSSY.RECONVERGENT B1, `(.L_x_147) ;  /* 0x0000008000017945 */ /* 0x000fe80003800200 */
[----:B------:R-:W-:Y:S05]  /*0af0*/  @P1 BRA `(.L_x_148) ;  /* 0x0000000000181947 */ /* 0x000fea0003800000 */
[----:B------:R-:W2:Y:S04]  /*0b00*/  LDG.E R0, desc[UR6][R2.64+0x18] ;  /* 0x0000180602007981 */ /* 0x000ea8000c1e1900 */
[----:B0-----:R-:W3:Y:S04]  /*0b10*/  LDG.E R4, desc[UR6][R2.64+0x1c] ;  /* 0x00001c0602047981 */ /* 0x001ee8000c1e1900 */
[----:B-1----:R3:W-:Y:S01]  /*0b20*/  STG.E desc[UR6][R2.64+0x18], R5 ;  /* 0x0000180502007986 */ /* 0x0027e2000c101906 */
[----:B--2---:R-:W-:-:S04]  /*0b30*/  FADD R7, R5, R0 ;  /* 0x0000000005077221 */ /* 0x004fc80000000000 */
[----:B---3--:R-:W-:Y:S01]  /*0b40*/  FADD R5, R7, R4 ;  /* 0x0000000407057221 */ /* 0x008fe20000000000 */
[----:B------:R3:W-:Y:S06]  /*0b50*/  STG.E desc[UR6][R2.64+0x1c], R7 ;  /* 0x00001c0702007986 */ /* 0x0007ec000c101906 */
.L_x_148:
[----:B------:R-:W-:Y:S05]  /*0b60*/  BSYNC.RECONVERGENT B1 ;  /* 0x0000000000017941 */ /* 0x000fea0003800200 */
.L_x_147:
[----:B------:R-:W-:Y:S04]  /*0b70*/  BSSY.RECONVERGENT B1, `(.L_x_149) ;  /* 0x0000009000017945 */ /* 0x000fe80003800200 */
[----:B------:R-:W-:Y:S05]  /*0b80*/  @P1 BRA `(.L_x_150) ;  /* 0x00000000001c1947 */ /* 0x000fea0003800000 */
[----:B------:R-:W4:Y:S04]  /*0b90*/  LDG.E R0, desc[UR6][R2.64+0x20] ;  /* 0x0000200602007981 */ /* 0x000f28000c1e1900 */
[----:B-1----:R4:W-:Y:S02]  /*0ba0*/  STG.E desc[UR6][R2.64+0x20], R5 ;  /* 0x0000200502007986 */ /* 0x0029e4000c101906 */
[----:B----4-:R-:W-:Y:S01]  /*0bb0*/  FADD R5, R5, R0 ;  /* 0x0000000005057221 */ /* 0x010fe20000000000 */
[----:B------:R-:W-:Y:S06]  /*0bc0*/  @P1 BRA `(.L_x_150) ;  /* 0x00000000000c1947 */ /* 0x000fec0003800000 */
[----:B------:R-:W4:Y:S04]  /*0bd0*/  LDG.E R0, desc[UR6][R2.64+0x24] ;  /* 0x0000240602007981 */ /* 0x000f28000c1e1900 */
[----:B------:R4:W-:Y:S02]  /*0be0*/  STG.E desc[UR6][R2.64+0x24], R5 ;  /* 0x0000240502007986 */ /* 0x0009e4000c101906 */
[----:B----4-:R-:W-:-:S07]  /*0bf0*/  FADD R5, R5, R0 ;  /* 0x0000000005057221 */ /* 0x010fce0000000000 */
.L_x_150:
[----:B------:R-:W-:Y:S05]  /*0c00*/  BSYNC.RECONVERGENT B1 ;  /* 0x0000000000017941 */ /* 0x000fea0003800200 */
.L_x_149:
[----:B------:R-:W-:Y:S05]  /*0c10*/  @P1 EXIT ;  /* 0x000000000000194d */ /* 0x000fea0003800000 */
[----:B-1----:R-:W-:Y:S01]  /*0c20*/  STG.E desc[UR6][R2.64+0x28], R5 ;  /* 0x0000280502007986 */ /* 0x002fe2000c101906 */
[----:B------:R-:W-:Y:S05]  /*0c30*/  EXIT ;  /* 0x000000000000794d */ /* 0x000fea0003800000 */
.L_x_151:
        /* <DEDUP_REMOVED lines=12> */
.L_x_153:


//--------------------- .nv.shared._Z24evaluate_showdown_kernelPflPlPsS1_S1_iS_ --------------------------
	.section	.nv.shared._Z24evaluate_showdown_kernelPflPlPsS1_S1_iS_,"aw",@nobits
	.sectionflags	@""
	.align	4
.nv.shared._Z24evaluate_showdown_kernelPflPlPsS1_S1_iS_:
	.zero		12148


//--------------------- .nv.shared.reserved.0     --------------------------
	.section	.nv.shared.reserved.0,"aw",@nobits
	.weak		__nv_reservedSMEM_offset_0_alias
	.size		__nv_reservedSMEM_offset_0_alias, 0, 64
	.other		__nv_reservedSMEM_offset_0_alias,@"STO_CUDA_RESERVED_SHARED STV_DEFAULT"
__nv_reservedSMEM_offset_0_alias:
	.zero		0
	.zero		64


//--------------------- .nv.shared._Z14gpu_prefix_sumPf --------------------------
	.section	.nv.shared._Z14gpu_prefix_sumPf,"aw",@nobits
	.sectionflags	@""
	.align	4
.nv.shared._Z14gpu_prefix_sumPf:
	.zero		1536


//--------------------- .nv.constant0._Z24evaluate_showdown_kernelPflPlPsS1_S1_iS_ --------------------------
	.section	.nv.constant0._Z24evaluate_showdown_kernelPflPlPsS1_S1_iS_,"a",@progbits
	.sectionflags	@""
	.align	4
.nv.constant0._Z24evaluate_showdown_kernelPflPlPsS1_S1_iS_:
	.zero		960


//--------------------- .nv.constant0._Z14gpu_prefix_sumPf --------------------------
	.section	.nv.constant0._Z14gpu_prefix_sumPf,"a",@progbits
	.sectionflags	@""
	.align	4
.nv.constant0._Z14gpu_prefix_sumPf:
	.zero		904


//--------------------- SYMBOLS --------------------------

	.type		.nv.reservedSmem.offset0,@object
	.size		.nv.reservedSmem.offset0,0x4
	.type		.nv.reservedSmem.cap,@object
	.size		.nv.reservedSmem.cap,0x4
